//
// Generated by NVIDIA NVVM Compiler
//
// Compiler Build ID: CL-36424714
// Cuda compilation tools, release 13.0, V13.0.88
// Based on NVVM 20.0.0
//

.version 9.0
.target sm_100
.address_size 64

	// .globl	_Z19forwardKernalHiddenP19NeuralNetworkDevicePfS1_
// _ZZ19forwardKernalHiddenP19NeuralNetworkDevicePfS1_E12shared_image has been demoted
// _ZZ19forwardKernalOutputP19NeuralNetworkDevicePfS1_E13shared_hidden has been demoted

.visible .entry _Z19forwardKernalHiddenP19NeuralNetworkDevicePfS1_(
	.param .u64 .ptr .align 1 _Z19forwardKernalHiddenP19NeuralNetworkDevicePfS1__param_0,
	.param .u64 .ptr .align 1 _Z19forwardKernalHiddenP19NeuralNetworkDevicePfS1__param_1,
	.param .u64 .ptr .align 1 _Z19forwardKernalHiddenP19NeuralNetworkDevicePfS1__param_2
)
{
	.reg .pred 	%p<3>;
	.reg .b32 	%r<12>;
	.reg .b32 	%f<75>;
	.reg .b64 	%rd<23>;
	// demoted variable
	.shared .align 4 .b8 _ZZ19forwardKernalHiddenP19NeuralNetworkDevicePfS1_E12shared_image[3136];
	ld.param.u64 	%rd5, [_Z19forwardKernalHiddenP19NeuralNetworkDevicePfS1__param_0];
	ld.param.u64 	%rd7, [_Z19forwardKernalHiddenP19NeuralNetworkDevicePfS1__param_1];
	ld.param.u64 	%rd6, [_Z19forwardKernalHiddenP19NeuralNetworkDevicePfS1__param_2];
	cvta.to.global.u64 	%rd1, %rd7;
	mov.u32 	%r1, %tid.x;
	mul.lo.s32 	%r4, %r1, 6;
	mul.wide.u32 	%rd8, %r4, 4;
	add.s64 	%rd9, %rd1, %rd8;
	ld.global.f32 	%f4, [%rd9];
	shl.b32 	%r5, %r4, 2;
	mov.u32 	%r6, _ZZ19forwardKernalHiddenP19NeuralNetworkDevicePfS1_E12shared_image;
	add.s32 	%r7, %r6, %r5;
	st.shared.f32 	[%r7], %f4;
	ld.global.f32 	%f5, [%rd9+4];
	st.shared.f32 	[%r7+4], %f5;
	ld.global.f32 	%f6, [%rd9+8];
	st.shared.f32 	[%r7+8], %f6;
	ld.global.f32 	%f7, [%rd9+12];
	st.shared.f32 	[%r7+12], %f7;
	ld.global.f32 	%f8, [%rd9+16];
	st.shared.f32 	[%r7+16], %f8;
	ld.global.f32 	%f9, [%rd9+20];
	st.shared.f32 	[%r7+20], %f9;
	setp.ne.s32 	%p1, %r1, 127;
	@%p1 bra 	$L__BB0_2;
	ld.global.f32 	%f10, [%rd1+3072];
	st.shared.f32 	[_ZZ19forwardKernalHiddenP19NeuralNetworkDevicePfS1_E12shared_image+3072], %f10;
	ld.global.f32 	%f11, [%rd1+3076];
	st.shared.f32 	[_ZZ19forwardKernalHiddenP19NeuralNetworkDevicePfS1_E12shared_image+3076], %f11;
	ld.global.f32 	%f12, [%rd1+3080];
	st.shared.f32 	[_ZZ19forwardKernalHiddenP19NeuralNetworkDevicePfS1_E12shared_image+3080], %f12;
	ld.global.f32 	%f13, [%rd1+3084];
	st.shared.f32 	[_ZZ19forwardKernalHiddenP19NeuralNetworkDevicePfS1_E12shared_image+3084], %f13;
	ld.global.f32 	%f14, [%rd1+3088];
	st.shared.f32 	[_ZZ19forwardKernalHiddenP19NeuralNetworkDevicePfS1_E12shared_image+3088], %f14;
	ld.global.f32 	%f15, [%rd1+3092];
	st.shared.f32 	[_ZZ19forwardKernalHiddenP19NeuralNetworkDevicePfS1_E12shared_image+3092], %f15;
	ld.global.f32 	%f16, [%rd1+3096];
	st.shared.f32 	[_ZZ19forwardKernalHiddenP19NeuralNetworkDevicePfS1_E12shared_image+3096], %f16;
	ld.global.f32 	%f17, [%rd1+3100];
	st.shared.f32 	[_ZZ19forwardKernalHiddenP19NeuralNetworkDevicePfS1_E12shared_image+3100], %f17;
	ld.global.f32 	%f18, [%rd1+3104];
	st.shared.f32 	[_ZZ19forwardKernalHiddenP19NeuralNetworkDevicePfS1_E12shared_image+3104], %f18;
	ld.global.f32 	%f19, [%rd1+3108];
	st.shared.f32 	[_ZZ19forwardKernalHiddenP19NeuralNetworkDevicePfS1_E12shared_image+3108], %f19;
	ld.global.f32 	%f20, [%rd1+3112];
	st.shared.f32 	[_ZZ19forwardKernalHiddenP19NeuralNetworkDevicePfS1_E12shared_image+3112], %f20;
	ld.global.f32 	%f21, [%rd1+3116];
	st.shared.f32 	[_ZZ19forwardKernalHiddenP19NeuralNetworkDevicePfS1_E12shared_image+3116], %f21;
	ld.global.f32 	%f22, [%rd1+3120];
	st.shared.f32 	[_ZZ19forwardKernalHiddenP19NeuralNetworkDevicePfS1_E12shared_image+3120], %f22;
	ld.global.f32 	%f23, [%rd1+3124];
	st.shared.f32 	[_ZZ19forwardKernalHiddenP19NeuralNetworkDevicePfS1_E12shared_image+3124], %f23;
	ld.global.f32 	%f24, [%rd1+3128];
	st.shared.f32 	[_ZZ19forwardKernalHiddenP19NeuralNetworkDevicePfS1_E12shared_image+3128], %f24;
	ld.global.f32 	%f25, [%rd1+3132];
	st.shared.f32 	[_ZZ19forwardKernalHiddenP19NeuralNetworkDevicePfS1_E12shared_image+3132], %f25;
$L__BB0_2:
	cvta.to.global.u64 	%rd10, %rd5;
	bar.sync 	0;
	ld.global.u64 	%rd11, [%rd10+16];
	cvta.to.global.u64 	%rd12, %rd11;
	mul.wide.u32 	%rd13, %r1, 4;
	add.s64 	%rd14, %rd12, %rd13;
	ld.global.f32 	%f74, [%rd14];
	ld.global.u64 	%rd15, [%rd10];
	cvta.to.global.u64 	%rd16, %rd15;
	mul.wide.u32 	%rd17, %r1, 3136;
	add.s64 	%rd18, %rd17, %rd16;
	add.s64 	%rd22, %rd18, 32;
	mov.b32 	%r11, 32;
$L__BB0_3:
	ld.global.f32 	%f26, [%rd22+-32];
	add.s32 	%r10, %r6, %r11;
	ld.shared.f32 	%f27, [%r10+-32];
	fma.rn.f32 	%f28, %f26, %f27, %f74;
	ld.global.f32 	%f29, [%rd22+-28];
	ld.shared.f32 	%f30, [%r10+-28];
	fma.rn.f32 	%f31, %f29, %f30, %f28;
	ld.global.f32 	%f32, [%rd22+-24];
	ld.shared.f32 	%f33, [%r10+-24];
	fma.rn.f32 	%f34, %f32, %f33, %f31;
	ld.global.f32 	%f35, [%rd22+-20];
	ld.shared.f32 	%f36, [%r10+-20];
	fma.rn.f32 	%f37, %f35, %f36, %f34;
	ld.global.f32 	%f38, [%rd22+-16];
	ld.shared.f32 	%f39, [%r10+-16];
	fma.rn.f32 	%f40, %f38, %f39, %f37;
	ld.global.f32 	%f41, [%rd22+-12];
	ld.shared.f32 	%f42, [%r10+-12];
	fma.rn.f32 	%f43, %f41, %f42, %f40;
	ld.global.f32 	%f44, [%rd22+-8];
	ld.shared.f32 	%f45, [%r10+-8];
	fma.rn.f32 	%f46, %f44, %f45, %f43;
	ld.global.f32 	%f47, [%rd22+-4];
	ld.shared.f32 	%f48, [%r10+-4];
	fma.rn.f32 	%f49, %f47, %f48, %f46;
	ld.global.f32 	%f50, [%rd22];
	ld.shared.f32 	%f51, [%r10];
	fma.rn.f32 	%f52, %f50, %f51, %f49;
	ld.global.f32 	%f53, [%rd22+4];
	ld.shared.f32 	%f54, [%r10+4];
	fma.rn.f32 	%f55, %f53, %f54, %f52;
	ld.global.f32 	%f56, [%rd22+8];
	ld.shared.f32 	%f57, [%r10+8];
	fma.rn.f32 	%f58, %f56, %f57, %f55;
	ld.global.f32 	%f59, [%rd22+12];
	ld.shared.f32 	%f60, [%r10+12];
	fma.rn.f32 	%f61, %f59, %f60, %f58;
	ld.global.f32 	%f62, [%rd22+16];
	ld.shared.f32 	%f63, [%r10+16];
	fma.rn.f32 	%f64, %f62, %f63, %f61;
	ld.global.f32 	%f65, [%rd22+20];
	ld.shared.f32 	%f66, [%r10+20];
	fma.rn.f32 	%f67, %f65, %f66, %f64;
	ld.global.f32 	%f68, [%rd22+24];
	ld.shared.f32 	%f69, [%r10+24];
	fma.rn.f32 	%f70, %f68, %f69, %f67;
	ld.global.f32 	%f71, [%rd22+28];
	ld.shared.f32 	%f72, [%r10+28];
	fma.rn.f32 	%f74, %f71, %f72, %f70;
	add.s32 	%r11, %r11, 64;
	add.s64 	%rd22, %rd22, 64;
	setp.ne.s32 	%p2, %r11, 3168;
	@%p2 bra 	$L__BB0_3;
	cvta.to.global.u64 	%rd19, %rd6;
	max.f32 	%f73, %f74, 0f00000000;
	add.s64 	%rd21, %rd19, %rd13;
	st.global.f32 	[%rd21], %f73;
	ret;

}
	// .globl	_Z19forwardKernalOutputP19NeuralNetworkDevicePfS1_
.visible .entry _Z19forwardKernalOutputP19NeuralNetworkDevicePfS1_(
	.param .u64 .ptr .align 1 _Z19forwardKernalOutputP19NeuralNetworkDevicePfS1__param_0,
	.param .u64 .ptr .align 1 _Z19forwardKernalOutputP19NeuralNetworkDevicePfS1__param_1,
	.param .u64 .ptr .align 1 _Z19forwardKernalOutputP19NeuralNetworkDevicePfS1__param_2
)
{
	.reg .pred 	%p<3>;
	.reg .b32 	%r<12>;
	.reg .b32 	%f<73>;
	.reg .b64 	%rd<23>;
	// demoted variable
	.shared .align 4 .b8 _ZZ19forwardKernalOutputP19NeuralNetworkDevicePfS1_E13shared_hidden[40];
	ld.param.u64 	%rd5, [_Z19forwardKernalOutputP19NeuralNetworkDevicePfS1__param_0];
	ld.param.u64 	%rd7, [_Z19forwardKernalOutputP19NeuralNetworkDevicePfS1__param_1];
	ld.param.u64 	%rd6, [_Z19forwardKernalOutputP19NeuralNetworkDevicePfS1__param_2];
	cvta.to.global.u64 	%rd1, %rd7;
	mov.u32 	%r1, %tid.x;
	mul.lo.s32 	%r4, %r1, 12;
	mul.wide.u32 	%rd8, %r4, 4;
	add.s64 	%rd9, %rd1, %rd8;
	ld.global.f32 	%f4, [%rd9];
	shl.b32 	%r5, %r4, 2;
	mov.u32 	%r6, _ZZ19forwardKernalOutputP19NeuralNetworkDevicePfS1_E13shared_hidden;
	add.s32 	%r7, %r6, %r5;
	st.shared.f32 	[%r7], %f4;
	ld.global.f32 	%f5, [%rd9+4];
	st.shared.f32 	[%r7+4], %f5;
	ld.global.f32 	%f6, [%rd9+8];
	st.shared.f32 	[%r7+8], %f6;
	ld.global.f32 	%f7, [%rd9+12];
	st.shared.f32 	[%r7+12], %f7;
	ld.global.f32 	%f8, [%rd9+16];
	st.shared.f32 	[%r7+16], %f8;
	ld.global.f32 	%f9, [%rd9+20];
	st.shared.f32 	[%r7+20], %f9;
	ld.global.f32 	%f10, [%rd9+24];
	st.shared.f32 	[%r7+24], %f10;
	ld.global.f32 	%f11, [%rd9+28];
	st.shared.f32 	[%r7+28], %f11;
	ld.global.f32 	%f12, [%rd9+32];
	st.shared.f32 	[%r7+32], %f12;
	ld.global.f32 	%f13, [%rd9+36];
	st.shared.f32 	[%r7+36], %f13;
	ld.global.f32 	%f14, [%rd9+40];
	st.shared.f32 	[%r7+40], %f14;
	ld.global.f32 	%f15, [%rd9+44];
	st.shared.f32 	[%r7+44], %f15;
	setp.ne.s32 	%p1, %r1, 9;
	@%p1 bra 	$L__BB1_2;
	ld.global.f32 	%f16, [%rd1+480];
	st.shared.f32 	[_ZZ19forwardKernalOutputP19NeuralNetworkDevicePfS1_E13shared_hidden+480], %f16;
	ld.global.f32 	%f17, [%rd1+484];
	st.shared.f32 	[_ZZ19forwardKernalOutputP19NeuralNetworkDevicePfS1_E13shared_hidden+484], %f17;
	ld.global.f32 	%f18, [%rd1+488];
	st.shared.f32 	[_ZZ19forwardKernalOutputP19NeuralNetworkDevicePfS1_E13shared_hidden+488], %f18;
	ld.global.f32 	%f19, [%rd1+492];
	st.shared.f32 	[_ZZ19forwardKernalOutputP19NeuralNetworkDevicePfS1_E13shared_hidden+492], %f19;
	ld.global.f32 	%f20, [%rd1+496];
	st.shared.f32 	[_ZZ19forwardKernalOutputP19NeuralNetworkDevicePfS1_E13shared_hidden+496], %f20;
	ld.global.f32 	%f21, [%rd1+500];
	st.shared.f32 	[_ZZ19forwardKernalOutputP19NeuralNetworkDevicePfS1_E13shared_hidden+500], %f21;
	ld.global.f32 	%f22, [%rd1+504];
	st.shared.f32 	[_ZZ19forwardKernalOutputP19NeuralNetworkDevicePfS1_E13shared_hidden+504], %f22;
	ld.global.f32 	%f23, [%rd1+508];
	st.shared.f32 	[_ZZ19forwardKernalOutputP19NeuralNetworkDevicePfS1_E13shared_hidden+508], %f23;
$L__BB1_2:
	cvta.to.global.u64 	%rd10, %rd5;
	bar.sync 	0;
	ld.global.u64 	%rd11, [%rd10+24];
	cvta.to.global.u64 	%rd12, %rd11;
	mul.wide.u32 	%rd13, %r1, 4;
	add.s64 	%rd14, %rd12, %rd13;
	ld.global.f32 	%f72, [%rd14];
	ld.global.u64 	%rd15, [%rd10+8];
	cvta.to.global.u64 	%rd16, %rd15;
	mul.wide.u32 	%rd17, %r1, 512;
	add.s64 	%rd18, %rd17, %rd16;
	add.s64 	%rd22, %rd18, 32;
	mov.b32 	%r11, 32;
$L__BB1_3:
	ld.global.f32 	%f24, [%rd22+-32];
	add.s32 	%r10, %r6, %r11;
	ld.shared.f32 	%f25, [%r10+-32];
	fma.rn.f32 	%f26, %f24, %f25, %f72;
	ld.global.f32 	%f27, [%rd22+-28];
	ld.shared.f32 	%f28, [%r10+-28];
	fma.rn.f32 	%f29, %f27, %f28, %f26;
	ld.global.f32 	%f30, [%rd22+-24];
	ld.shared.f32 	%f31, [%r10+-24];
	fma.rn.f32 	%f32, %f30, %f31, %f29;
	ld.global.f32 	%f33, [%rd22+-20];
	ld.shared.f32 	%f34, [%r10+-20];
	fma.rn.f32 	%f35, %f33, %f34, %f32;
	ld.global.f32 	%f36, [%rd22+-16];
	ld.shared.f32 	%f37, [%r10+-16];
	fma.rn.f32 	%f38, %f36, %f37, %f35;
	ld.global.f32 	%f39, [%rd22+-12];
	ld.shared.f32 	%f40, [%r10+-12];
	fma.rn.f32 	%f41, %f39, %f40, %f38;
	ld.global.f32 	%f42, [%rd22+-8];
	ld.shared.f32 	%f43, [%r10+-8];
	fma.rn.f32 	%f44, %f42, %f43, %f41;
	ld.global.f32 	%f45, [%rd22+-4];
	ld.shared.f32 	%f46, [%r10+-4];
	fma.rn.f32 	%f47, %f45, %f46, %f44;
	ld.global.f32 	%f48, [%rd22];
	ld.shared.f32 	%f49, [%r10];
	fma.rn.f32 	%f50, %f48, %f49, %f47;
	ld.global.f32 	%f51, [%rd22+4];
	ld.shared.f32 	%f52, [%r10+4];
	fma.rn.f32 	%f53, %f51, %f52, %f50;
	ld.global.f32 	%f54, [%rd22+8];
	ld.shared.f32 	%f55, [%r10+8];
	fma.rn.f32 	%f56, %f54, %f55, %f53;
	ld.global.f32 	%f57, [%rd22+12];
	ld.shared.f32 	%f58, [%r10+12];
	fma.rn.f32 	%f59, %f57, %f58, %f56;
	ld.global.f32 	%f60, [%rd22+16];
	ld.shared.f32 	%f61, [%r10+16];
	fma.rn.f32 	%f62, %f60, %f61, %f59;
	ld.global.f32 	%f63, [%rd22+20];
	ld.shared.f32 	%f64, [%r10+20];
	fma.rn.f32 	%f65, %f63, %f64, %f62;
	ld.global.f32 	%f66, [%rd22+24];
	ld.shared.f32 	%f67, [%r10+24];
	fma.rn.f32 	%f68, %f66, %f67, %f65;
	ld.global.f32 	%f69, [%rd22+28];
	ld.shared.f32 	%f70, [%r10+28];
	fma.rn.f32 	%f72, %f69, %f70, %f68;
	add.s32 	%r11, %r11, 64;
	add.s64 	%rd22, %rd22, 64;
	setp.ne.s32 	%p2, %r11, 544;
	@%p2 bra 	$L__BB1_3;
	cvta.to.global.u64 	%rd19, %rd6;
	max.f32 	%f71, %f72, 0f00000000;
	add.s64 	%rd21, %rd19, %rd13;
	st.global.f32 	[%rd21], %f71;
	ret;

}
	// .globl	_Z18applySoftMaxDevicePf
.visible .entry _Z18applySoftMaxDevicePf(
	.param .u64 .ptr .align 1 _Z18applySoftMaxDevicePf_param_0
)
{
	.reg .b32 	%r<21>;
	.reg .b32 	%f<133>;
	.reg .b64 	%rd<3>;

	ld.param.u64 	%rd1, [_Z18applySoftMaxDevicePf_param_0];
	cvta.to.global.u64 	%rd2, %rd1;
	ld.global.f32 	%f1, [%rd2];
	fma.rn.f32 	%f2, %f1, 0f3BBB989D, 0f3F000000;
	cvt.sat.f32.f32 	%f3, %f2;
	mov.f32 	%f4, 0f4B400001;
	mov.f32 	%f5, 0f437C0000;
	fma.rm.f32 	%f6, %f3, %f5, %f4;
	add.f32 	%f7, %f6, 0fCB40007F;
	neg.f32 	%f8, %f7;
	fma.rn.f32 	%f9, %f1, 0f3FB8AA3B, %f8;
	fma.rn.f32 	%f10, %f1, 0f32A57060, %f9;
	mov.b32 	%r1, %f6;
	shl.b32 	%r2, %r1, 23;
	mov.b32 	%f11, %r2;
	ex2.approx.ftz.f32 	%f12, %f10;
	mul.f32 	%f13, %f12, %f11;
	add.f32 	%f14, %f13, 0f00000000;
	ld.global.f32 	%f15, [%rd2+4];
	fma.rn.f32 	%f16, %f15, 0f3BBB989D, 0f3F000000;
	cvt.sat.f32.f32 	%f17, %f16;
	fma.rm.f32 	%f18, %f17, %f5, %f4;
	add.f32 	%f19, %f18, 0fCB40007F;
	neg.f32 	%f20, %f19;
	fma.rn.f32 	%f21, %f15, 0f3FB8AA3B, %f20;
	fma.rn.f32 	%f22, %f15, 0f32A57060, %f21;
	mov.b32 	%r3, %f18;
	shl.b32 	%r4, %r3, 23;
	mov.b32 	%f23, %r4;
	ex2.approx.ftz.f32 	%f24, %f22;
	mul.f32 	%f25, %f24, %f23;
	add.f32 	%f26, %f14, %f25;
	ld.global.f32 	%f27, [%rd2+8];
	fma.rn.f32 	%f28, %f27, 0f3BBB989D, 0f3F000000;
	cvt.sat.f32.f32 	%f29, %f28;
	fma.rm.f32 	%f30, %f29, %f5, %f4;
	add.f32 	%f31, %f30, 0fCB40007F;
	neg.f32 	%f32, %f31;
	fma.rn.f32 	%f33, %f27, 0f3FB8AA3B, %f32;
	fma.rn.f32 	%f34, %f27, 0f32A57060, %f33;
	mov.b32 	%r5, %f30;
	shl.b32 	%r6, %r5, 23;
	mov.b32 	%f35, %r6;
	ex2.approx.ftz.f32 	%f36, %f34;
	mul.f32 	%f37, %f36, %f35;
	add.f32 	%f38, %f26, %f37;
	ld.global.f32 	%f39, [%rd2+12];
	fma.rn.f32 	%f40, %f39, 0f3BBB989D, 0f3F000000;
	cvt.sat.f32.f32 	%f41, %f40;
	fma.rm.f32 	%f42, %f41, %f5, %f4;
	add.f32 	%f43, %f42, 0fCB40007F;
	neg.f32 	%f44, %f43;
	fma.rn.f32 	%f45, %f39, 0f3FB8AA3B, %f44;
	fma.rn.f32 	%f46, %f39, 0f32A57060, %f45;
	mov.b32 	%r7, %f42;
	shl.b32 	%r8, %r7, 23;
	mov.b32 	%f47, %r8;
	ex2.approx.ftz.f32 	%f48, %f46;
	mul.f32 	%f49, %f48, %f47;
	add.f32 	%f50, %f38, %f49;
	ld.global.f32 	%f51, [%rd2+16];
	fma.rn.f32 	%f52, %f51, 0f3BBB989D, 0f3F000000;
	cvt.sat.f32.f32 	%f53, %f52;
	fma.rm.f32 	%f54, %f53, %f5, %f4;
	add.f32 	%f55, %f54, 0fCB40007F;
	neg.f32 	%f56, %f55;
	fma.rn.f32 	%f57, %f51, 0f3FB8AA3B, %f56;
	fma.rn.f32 	%f58, %f51, 0f32A57060, %f57;
	mov.b32 	%r9, %f54;
	shl.b32 	%r10, %r9, 23;
	mov.b32 	%f59, %r10;
	ex2.approx.ftz.f32 	%f60, %f58;
	mul.f32 	%f61, %f60, %f59;
	add.f32 	%f62, %f50, %f61;
	ld.global.f32 	%f63, [%rd2+20];
	fma.rn.f32 	%f64, %f63, 0f3BBB989D, 0f3F000000;
	cvt.sat.f32.f32 	%f65, %f64;
	fma.rm.f32 	%f66, %f65, %f5, %f4;
	add.f32 	%f67, %f66, 0fCB40007F;
	neg.f32 	%f68, %f67;
	fma.rn.f32 	%f69, %f63, 0f3FB8AA3B, %f68;
	fma.rn.f32 	%f70, %f63, 0f32A57060, %f69;
	mov.b32 	%r11, %f66;
	shl.b32 	%r12, %r11, 23;
	mov.b32 	%f71, %r12;
	ex2.approx.ftz.f32 	%f72, %f70;
	mul.f32 	%f73, %f72, %f71;
	add.f32 	%f74, %f62, %f73;
	ld.global.f32 	%f75, [%rd2+24];
	fma.rn.f32 	%f76, %f75, 0f3BBB989D, 0f3F000000;
	cvt.sat.f32.f32 	%f77, %f76;
	fma.rm.f32 	%f78, %f77, %f5, %f4;
	add.f32 	%f79, %f78, 0fCB40007F;
	neg.f32 	%f80, %f79;
	fma.rn.f32 	%f81, %f75, 0f3FB8AA3B, %f80;
	fma.rn.f32 	%f82, %f75, 0f32A57060, %f81;
	mov.b32 	%r13, %f78;
	shl.b32 	%r14, %r13, 23;
	mov.b32 	%f83, %r14;
	ex2.approx.ftz.f32 	%f84, %f82;
	mul.f32 	%f85, %f84, %f83;
	add.f32 	%f86, %f74, %f85;
	ld.global.f32 	%f87, [%rd2+28];
	fma.rn.f32 	%f88, %f87, 0f3BBB989D, 0f3F000000;
	cvt.sat.f32.f32 	%f89, %f88;
	fma.rm.f32 	%f90, %f89, %f5, %f4;
	add.f32 	%f91, %f90, 0fCB40007F;
	neg.f32 	%f92, %f91;
	fma.rn.f32 	%f93, %f87, 0f3FB8AA3B, %f92;
	fma.rn.f32 	%f94, %f87, 0f32A57060, %f93;
	mov.b32 	%r15, %f90;
	shl.b32 	%r16, %r15, 23;
	mov.b32 	%f95, %r16;
	ex2.approx.ftz.f32 	%f96, %f94;
	mul.f32 	%f97, %f96, %f95;
	add.f32 	%f98, %f86, %f97;
	ld.global.f32 	%f99, [%rd2+32];
	fma.rn.f32 	%f100, %f99, 0f3BBB989D, 0f3F000000;
	cvt.sat.f32.f32 	%f101, %f100;
	fma.rm.f32 	%f102, %f101, %f5, %f4;
	add.f32 	%f103, %f102, 0fCB40007F;
	neg.f32 	%f104, %f103;
	fma.rn.f32 	%f105, %f99, 0f3FB8AA3B, %f104;
	fma.rn.f32 	%f106, %f99, 0f32A57060, %f105;
	mov.b32 	%r17, %f102;
	shl.b32 	%r18, %r17, 23;
	mov.b32 	%f107, %r18;
	ex2.approx.ftz.f32 	%f108, %f106;
	mul.f32 	%f109, %f108, %f107;
	add.f32 	%f110, %f98, %f109;
	ld.global.f32 	%f111, [%rd2+36];
	fma.rn.f32 	%f112, %f111, 0f3BBB989D, 0f3F000000;
	cvt.sat.f32.f32 	%f113, %f112;
	fma.rm.f32 	%f114, %f113, %f5, %f4;
	add.f32 	%f115, %f114, 0fCB40007F;
	neg.f32 	%f116, %f115;
	fma.rn.f32 	%f117, %f111, 0f3FB8AA3B, %f116;
	fma.rn.f32 	%f118, %f111, 0f32A57060, %f117;
	mov.b32 	%r19, %f114;
	shl.b32 	%r20, %r19, 23;
	mov.b32 	%f119, %r20;
	ex2.approx.ftz.f32 	%f120, %f118;
	mul.f32 	%f121, %f120, %f119;
	add.f32 	%f122, %f110, %f121;
	div.rn.f32 	%f123, %f13, %f122;
	st.global.f32 	[%rd2], %f123;
	div.rn.f32 	%f124, %f25, %f122;
	st.global.f32 	[%rd2+4], %f124;
	div.rn.f32 	%f125, %f37, %f122;
	st.global.f32 	[%rd2+8], %f125;
	div.rn.f32 	%f126, %f49, %f122;
	st.global.f32 	[%rd2+12], %f126;
	div.rn.f32 	%f127, %f61, %f122;
	st.global.f32 	[%rd2+16], %f127;
	div.rn.f32 	%f128, %f73, %f122;
	st.global.f32 	[%rd2+20], %f128;
	div.rn.f32 	%f129, %f85, %f122;
	st.global.f32 	[%rd2+24], %f129;
	div.rn.f32 	%f130, %f97, %f122;
	st.global.f32 	[%rd2+28], %f130;
	div.rn.f32 	%f131, %f109, %f122;
	st.global.f32 	[%rd2+32], %f131;
	div.rn.f32 	%f132, %f121, %f122;
	st.global.f32 	[%rd2+36], %f132;
	ret;

}
	// .globl	_Z22computerOutputGradientPfS_S_
.visible .entry _Z22computerOutputGradientPfS_S_(
	.param .u64 .ptr .align 1 _Z22computerOutputGradientPfS_S__param_0,
	.param .u64 .ptr .align 1 _Z22computerOutputGradientPfS_S__param_1,
	.param .u64 .ptr .align 1 _Z22computerOutputGradientPfS_S__param_2
)
{
	.reg .b32 	%r<2>;
	.reg .b32 	%f<4>;
	.reg .b64 	%rd<11>;

	ld.param.u64 	%rd1, [_Z22computerOutputGradientPfS_S__param_0];
	ld.param.u64 	%rd2, [_Z22computerOutputGradientPfS_S__param_1];
	ld.param.u64 	%rd3, [_Z22computerOutputGradientPfS_S__param_2];
	cvta.to.global.u64 	%rd4, %rd3;
	cvta.to.global.u64 	%rd5, %rd2;
	cvta.to.global.u64 	%rd6, %rd1;
	mov.u32 	%r1, %tid.x;
	mul.wide.u32 	%rd7, %r1, 4;
	add.s64 	%rd8, %rd6, %rd7;
	ld.global.f32 	%f1, [%rd8];
	add.s64 	%rd9, %rd5, %rd7;
	ld.global.f32 	%f2, [%rd9];
	sub.f32 	%f3, %f1, %f2;
	add.s64 	%rd10, %rd4, %rd7;
	st.global.f32 	[%rd10], %f3;
	ret;

}
	// .globl	_Z22computerHiddenGradientP19NeuralNetworkDevicePfS1_S1_
.visible .entry _Z22computerHiddenGradientP19NeuralNetworkDevicePfS1_S1_(
	.param .u64 .ptr .align 1 _Z22computerHiddenGradientP19NeuralNetworkDevicePfS1_S1__param_0,
	.param .u64 .ptr .align 1 _Z22computerHiddenGradientP19NeuralNetworkDevicePfS1_S1__param_1,
	.param .u64 .ptr .align 1 _Z22computerHiddenGradientP19NeuralNetworkDevicePfS1_S1__param_2,
	.param .u64 .ptr .align 1 _Z22computerHiddenGradientP19NeuralNetworkDevicePfS1_S1__param_3
)
{
	.reg .pred 	%p<2>;
	.reg .b32 	%r<2>;
	.reg .b32 	%f<34>;
	.reg .b64 	%rd<15>;

	ld.param.u64 	%rd1, [_Z22computerHiddenGradientP19NeuralNetworkDevicePfS1_S1__param_0];
	ld.param.u64 	%rd2, [_Z22computerHiddenGradientP19NeuralNetworkDevicePfS1_S1__param_1];
	ld.param.u64 	%rd3, [_Z22computerHiddenGradientP19NeuralNetworkDevicePfS1_S1__param_2];
	ld.param.u64 	%rd4, [_Z22computerHiddenGradientP19NeuralNetworkDevicePfS1_S1__param_3];
	cvta.to.global.u64 	%rd5, %rd1;
	ld.global.u64 	%rd6, [%rd5+8];
	cvta.to.global.u64 	%rd7, %rd6;
	mov.u32 	%r1, %tid.x;
	cvta.to.global.u64 	%rd8, %rd2;
	mul.wide.u32 	%rd9, %r1, 4;
	add.s64 	%rd10, %rd7, %rd9;
	ld.global.f32 	%f1, [%rd10];
	ld.global.f32 	%f2, [%rd8];
	fma.rn.f32 	%f3, %f1, %f2, 0f00000000;
	ld.global.f32 	%f4, [%rd10+512];
	ld.global.f32 	%f5, [%rd8+4];
	fma.rn.f32 	%f6, %f4, %f5, %f3;
	ld.global.f32 	%f7, [%rd10+1024];
	ld.global.f32 	%f8, [%rd8+8];
	fma.rn.f32 	%f9, %f7, %f8, %f6;
	ld.global.f32 	%f10, [%rd10+1536];
	ld.global.f32 	%f11, [%rd8+12];
	fma.rn.f32 	%f12, %f10, %f11, %f9;
	ld.global.f32 	%f13, [%rd10+2048];
	ld.global.f32 	%f14, [%rd8+16];
	fma.rn.f32 	%f15, %f13, %f14, %f12;
	ld.global.f32 	%f16, [%rd10+2560];
	ld.global.f32 	%f17, [%rd8+20];
	fma.rn.f32 	%f18, %f16, %f17, %f15;
	ld.global.f32 	%f19, [%rd10+3072];
	ld.global.f32 	%f20, [%rd8+24];
	fma.rn.f32 	%f21, %f19, %f20, %f18;
	ld.global.f32 	%f22, [%rd10+3584];
	ld.global.f32 	%f23, [%rd8+28];
	fma.rn.f32 	%f24, %f22, %f23, %f21;
	ld.global.f32 	%f25, [%rd10+4096];
	ld.global.f32 	%f26, [%rd8+32];
	fma.rn.f32 	%f27, %f25, %f26, %f24;
	ld.global.f32 	%f28, [%rd10+4608];
	ld.global.f32 	%f29, [%rd8+36];
	fma.rn.f32 	%f30, %f28, %f29, %f27;
	cvta.to.global.u64 	%rd11, %rd4;
	cvta.to.global.u64 	%rd12, %rd3;
	add.s64 	%rd13, %rd11, %rd9;
	ld.global.f32 	%f31, [%rd13];
	setp.gt.f32 	%p1, %f31, 0f00000000;
	selp.f32 	%f32, 0f3F800000, 0f00000000, %p1;
	mul.f32 	%f33, %f30, %f32;
	add.s64 	%rd14, %rd12, %rd9;
	st.global.f32 	[%rd14], %f33;
	ret;

}
	// .globl	_Z17updateOutputLayerP19NeuralNetworkDevicePfS1_
.visible .entry _Z17updateOutputLayerP19NeuralNetworkDevicePfS1_(
	.param .u64 .ptr .align 1 _Z17updateOutputLayerP19NeuralNetworkDevicePfS1__param_0,
	.param .u64 .ptr .align 1 _Z17updateOutputLayerP19NeuralNetworkDevicePfS1__param_1,
	.param .u64 .ptr .align 1 _Z17updateOutputLayerP19NeuralNetworkDevicePfS1__param_2
)
{
	.reg .pred 	%p<2>;
	.reg .b32 	%r<5>;
	.reg .b32 	%f<8>;
	.reg .b64 	%rd<19>;
	.reg .b64 	%fd<9>;

	ld.param.u64 	%rd3, [_Z17updateOutputLayerP19NeuralNetworkDevicePfS1__param_0];
	ld.param.u64 	%rd4, [_Z17updateOutputLayerP19NeuralNetworkDevicePfS1__param_1];
	ld.param.u64 	%rd5, [_Z17updateOutputLayerP19NeuralNetworkDevicePfS1__param_2];
	cvta.to.global.u64 	%rd1, %rd3;
	cvta.to.global.u64 	%rd6, %rd5;
	cvta.to.global.u64 	%rd7, %rd4;
	mov.u32 	%r1, %ctaid.x;
	mov.u32 	%r2, %tid.x;
	mul.wide.u32 	%rd8, %r1, 4;
	add.s64 	%rd2, %rd7, %rd8;
	ld.global.f32 	%f1, [%rd2];
	cvt.f64.f32 	%fd1, %f1;
	mul.f64 	%fd2, %fd1, 0dBF847AE147AE147B;
	mul.wide.u32 	%rd9, %r2, 4;
	add.s64 	%rd10, %rd6, %rd9;
	ld.global.f32 	%f2, [%rd10];
	cvt.f64.f32 	%fd3, %f2;
	ld.global.u64 	%rd11, [%rd1+8];
	cvta.to.global.u64 	%rd12, %rd11;
	shl.b32 	%r3, %r1, 7;
	add.s32 	%r4, %r3, %r2;
	mul.wide.u32 	%rd13, %r4, 4;
	add.s64 	%rd14, %rd12, %rd13;
	ld.global.f32 	%f3, [%rd14];
	cvt.f64.f32 	%fd4, %f3;
	fma.rn.f64 	%fd5, %fd2, %fd3, %fd4;
	cvt.rn.f32.f64 	%f4, %fd5;
	st.global.f32 	[%rd14], %f4;
	setp.ne.s32 	%p1, %r2, 0;
	@%p1 bra 	$L__BB5_2;
	ld.global.f32 	%f5, [%rd2];
	cvt.f64.f32 	%fd6, %f5;
	ld.global.u64 	%rd15, [%rd1+24];
	cvta.to.global.u64 	%rd16, %rd15;
	add.s64 	%rd18, %rd16, %rd8;
	ld.global.f32 	%f6, [%rd18];
	cvt.f64.f32 	%fd7, %f6;
	fma.rn.f64 	%fd8, %fd6, 0dBF847AE147AE147B, %fd7;
	cvt.rn.f32.f64 	%f7, %fd8;
	st.global.f32 	[%rd18], %f7;
$L__BB5_2:
	ret;

}
	// .globl	_Z17updateHiddenLayerP19NeuralNetworkDevicePfS1_
.visible .entry _Z17updateHiddenLayerP19NeuralNetworkDevicePfS1_(
	.param .u64 .ptr .align 1 _Z17updateHiddenLayerP19NeuralNetworkDevicePfS1__param_0,
	.param .u64 .ptr .align 1 _Z17updateHiddenLayerP19NeuralNetworkDevicePfS1__param_1,
	.param .u64 .ptr .align 1 _Z17updateHiddenLayerP19NeuralNetworkDevicePfS1__param_2
)
{
	.reg .pred 	%p<2>;
	.reg .b32 	%r<4>;
	.reg .b32 	%f<8>;
	.reg .b64 	%rd<19>;
	.reg .b64 	%fd<9>;

	ld.param.u64 	%rd3, [_Z17updateHiddenLayerP19NeuralNetworkDevicePfS1__param_0];
	ld.param.u64 	%rd4, [_Z17updateHiddenLayerP19NeuralNetworkDevicePfS1__param_1];
	ld.param.u64 	%rd5, [_Z17updateHiddenLayerP19NeuralNetworkDevicePfS1__param_2];
	cvta.to.global.u64 	%rd1, %rd3;
	cvta.to.global.u64 	%rd6, %rd5;
	cvta.to.global.u64 	%rd7, %rd4;
	mov.u32 	%r1, %ctaid.x;
	mov.u32 	%r2, %tid.x;
	mul.wide.u32 	%rd8, %r1, 4;
	add.s64 	%rd2, %rd7, %rd8;
	ld.global.f32 	%f1, [%rd2];
	cvt.f64.f32 	%fd1, %f1;
	mul.f64 	%fd2, %fd1, 0dBF847AE147AE147B;
	mul.wide.u32 	%rd9, %r2, 4;
	add.s64 	%rd10, %rd6, %rd9;
	ld.global.f32 	%f2, [%rd10];
	cvt.f64.f32 	%fd3, %f2;
	ld.global.u64 	%rd11, [%rd1];
	cvta.to.global.u64 	%rd12, %rd11;
	mad.lo.s32 	%r3, %r1, 784, %r2;
	mul.wide.u32 	%rd13, %r3, 4;
	add.s64 	%rd14, %rd12, %rd13;
	ld.global.f32 	%f3, [%rd14];
	cvt.f64.f32 	%fd4, %f3;
	fma.rn.f64 	%fd5, %fd2, %fd3, %fd4;
	cvt.rn.f32.f64 	%f4, %fd5;
	st.global.f32 	[%rd14], %f4;
	setp.ne.s32 	%p1, %r2, 0;
	@%p1 bra 	$L__BB6_2;
	ld.global.f32 	%f5, [%rd2];
	cvt.f64.f32 	%fd6, %f5;
	ld.global.u64 	%rd15, [%rd1+16];
	cvta.to.global.u64 	%rd16, %rd15;
	add.s64 	%rd18, %rd16, %rd8;
	ld.global.f32 	%f6, [%rd18];
	cvt.f64.f32 	%fd7, %f6;
	fma.rn.f64 	%fd8, %fd6, 0dBF847AE147AE147B, %fd7;
	cvt.rn.f32.f64 	%f7, %fd8;
	st.global.f32 	[%rd18], %f7;
$L__BB6_2:
	ret;

}
	// .globl	_Z11findCorrectPfPiS_S_
.visible .entry _Z11findCorrectPfPiS_S_(
	.param .u64 .ptr .align 1 _Z11findCorrectPfPiS_S__param_0,
	.param .u64 .ptr .align 1 _Z11findCorrectPfPiS_S__param_1,
	.param .u64 .ptr .align 1 _Z11findCorrectPfPiS_S__param_2,
	.param .u64 .ptr .align 1 _Z11findCorrectPfPiS_S__param_3
)
{
	.reg .pred 	%p<54>;
	.reg .b32 	%r<63>;
	.reg .b32 	%f<288>;
	.reg .b64 	%rd<42>;

	ld.param.u64 	%rd2, [_Z11findCorrectPfPiS_S__param_0];
	ld.param.u64 	%rd3, [_Z11findCorrectPfPiS_S__param_2];
	ld.param.u64 	%rd4, [_Z11findCorrectPfPiS_S__param_3];
	cvta.to.global.u64 	%rd5, %rd4;
	cvta.to.global.u64 	%rd6, %rd3;
	cvta.to.global.u64 	%rd7, %rd2;
	ld.global.f32 	%f1, [%rd7];
	ld.global.f32 	%f2, [%rd5];
	ld.global.f32 	%f3, [%rd6];
	setp.lt.f32 	%p1, %f3, 0f00800000;
	mul.f32 	%f4, %f3, 0f4B000000;
	selp.f32 	%f5, %f4, %f3, %p1;
	selp.f32 	%f6, 0fC1B80000, 0f00000000, %p1;
	mov.b32 	%r1, %f5;
	add.s32 	%r2, %r1, -1059760811;
	and.b32  	%r3, %r2, -8388608;
	sub.s32 	%r4, %r1, %r3;
	mov.b32 	%f7, %r4;
	cvt.rn.f32.s32 	%f8, %r3;
	fma.rn.f32 	%f9, %f8, 0f34000000, %f6;
	add.f32 	%f10, %f7, 0fBF800000;
	fma.rn.f32 	%f11, %f10, 0fBE055027, 0f3E1039F6;
	fma.rn.f32 	%f12, %f11, %f10, 0fBDF8CDCC;
	fma.rn.f32 	%f13, %f12, %f10, 0f3E0F2955;
	fma.rn.f32 	%f14, %f13, %f10, 0fBE2AD8B9;
	fma.rn.f32 	%f15, %f14, %f10, 0f3E4CED0B;
	fma.rn.f32 	%f16, %f15, %f10, 0fBE7FFF22;
	fma.rn.f32 	%f17, %f16, %f10, 0f3EAAAA78;
	fma.rn.f32 	%f18, %f17, %f10, 0fBF000000;
	mul.f32 	%f19, %f10, %f18;
	fma.rn.f32 	%f20, %f19, %f10, %f10;
	fma.rn.f32 	%f21, %f9, 0f3F317218, %f20;
	setp.gt.u32 	%p2, %r1, 2139095039;
	fma.rn.f32 	%f22, %f5, 0f7F800000, 0f7F800000;
	selp.f32 	%f23, %f22, %f21, %p2;
	setp.eq.f32 	%p3, %f5, 0f00000000;
	selp.f32 	%f24, 0fFF800000, %f23, %p3;
	mul.f32 	%f25, %f2, %f24;
	sub.f32 	%f26, %f1, %f25;
	ld.global.f32 	%f27, [%rd5+4];
	ld.global.f32 	%f28, [%rd6+4];
	setp.lt.f32 	%p4, %f28, 0f00800000;
	mul.f32 	%f29, %f28, 0f4B000000;
	selp.f32 	%f30, %f29, %f28, %p4;
	selp.f32 	%f31, 0fC1B80000, 0f00000000, %p4;
	mov.b32 	%r5, %f30;
	add.s32 	%r6, %r5, -1059760811;
	and.b32  	%r7, %r6, -8388608;
	sub.s32 	%r8, %r5, %r7;
	mov.b32 	%f32, %r8;
	cvt.rn.f32.s32 	%f33, %r7;
	fma.rn.f32 	%f34, %f33, 0f34000000, %f31;
	add.f32 	%f35, %f32, 0fBF800000;
	fma.rn.f32 	%f36, %f35, 0fBE055027, 0f3E1039F6;
	fma.rn.f32 	%f37, %f36, %f35, 0fBDF8CDCC;
	fma.rn.f32 	%f38, %f37, %f35, 0f3E0F2955;
	fma.rn.f32 	%f39, %f38, %f35, 0fBE2AD8B9;
	fma.rn.f32 	%f40, %f39, %f35, 0f3E4CED0B;
	fma.rn.f32 	%f41, %f40, %f35, 0fBE7FFF22;
	fma.rn.f32 	%f42, %f41, %f35, 0f3EAAAA78;
	fma.rn.f32 	%f43, %f42, %f35, 0fBF000000;
	mul.f32 	%f44, %f35, %f43;
	fma.rn.f32 	%f45, %f44, %f35, %f35;
	fma.rn.f32 	%f46, %f34, 0f3F317218, %f45;
	setp.gt.u32 	%p5, %r5, 2139095039;
	fma.rn.f32 	%f47, %f30, 0f7F800000, 0f7F800000;
	selp.f32 	%f48, %f47, %f46, %p5;
	setp.eq.f32 	%p6, %f30, 0f00000000;
	selp.f32 	%f49, 0fFF800000, %f48, %p6;
	mul.f32 	%f50, %f27, %f49;
	sub.f32 	%f51, %f26, %f50;
	ld.global.f32 	%f52, [%rd5+8];
	ld.global.f32 	%f53, [%rd6+8];
	setp.lt.f32 	%p7, %f53, 0f00800000;
	mul.f32 	%f54, %f53, 0f4B000000;
	selp.f32 	%f55, %f54, %f53, %p7;
	selp.f32 	%f56, 0fC1B80000, 0f00000000, %p7;
	mov.b32 	%r9, %f55;
	add.s32 	%r10, %r9, -1059760811;
	and.b32  	%r11, %r10, -8388608;
	sub.s32 	%r12, %r9, %r11;
	mov.b32 	%f57, %r12;
	cvt.rn.f32.s32 	%f58, %r11;
	fma.rn.f32 	%f59, %f58, 0f34000000, %f56;
	add.f32 	%f60, %f57, 0fBF800000;
	fma.rn.f32 	%f61, %f60, 0fBE055027, 0f3E1039F6;
	fma.rn.f32 	%f62, %f61, %f60, 0fBDF8CDCC;
	fma.rn.f32 	%f63, %f62, %f60, 0f3E0F2955;
	fma.rn.f32 	%f64, %f63, %f60, 0fBE2AD8B9;
	fma.rn.f32 	%f65, %f64, %f60, 0f3E4CED0B;
	fma.rn.f32 	%f66, %f65, %f60, 0fBE7FFF22;
	fma.rn.f32 	%f67, %f66, %f60, 0f3EAAAA78;
	fma.rn.f32 	%f68, %f67, %f60, 0fBF000000;
	mul.f32 	%f69, %f60, %f68;
	fma.rn.f32 	%f70, %f69, %f60, %f60;
	fma.rn.f32 	%f71, %f59, 0f3F317218, %f70;
	setp.gt.u32 	%p8, %r9, 2139095039;
	fma.rn.f32 	%f72, %f55, 0f7F800000, 0f7F800000;
	selp.f32 	%f73, %f72, %f71, %p8;
	setp.eq.f32 	%p9, %f55, 0f00000000;
	selp.f32 	%f74, 0fFF800000, %f73, %p9;
	mul.f32 	%f75, %f52, %f74;
	sub.f32 	%f76, %f51, %f75;
	ld.global.f32 	%f77, [%rd5+12];
	ld.global.f32 	%f78, [%rd6+12];
	setp.lt.f32 	%p10, %f78, 0f00800000;
	mul.f32 	%f79, %f78, 0f4B000000;
	selp.f32 	%f80, %f79, %f78, %p10;
	selp.f32 	%f81, 0fC1B80000, 0f00000000, %p10;
	mov.b32 	%r13, %f80;
	add.s32 	%r14, %r13, -1059760811;
	and.b32  	%r15, %r14, -8388608;
	sub.s32 	%r16, %r13, %r15;
	mov.b32 	%f82, %r16;
	cvt.rn.f32.s32 	%f83, %r15;
	fma.rn.f32 	%f84, %f83, 0f34000000, %f81;
	add.f32 	%f85, %f82, 0fBF800000;
	fma.rn.f32 	%f86, %f85, 0fBE055027, 0f3E1039F6;
	fma.rn.f32 	%f87, %f86, %f85, 0fBDF8CDCC;
	fma.rn.f32 	%f88, %f87, %f85, 0f3E0F2955;
	fma.rn.f32 	%f89, %f88, %f85, 0fBE2AD8B9;
	fma.rn.f32 	%f90, %f89, %f85, 0f3E4CED0B;
	fma.rn.f32 	%f91, %f90, %f85, 0fBE7FFF22;
	fma.rn.f32 	%f92, %f91, %f85, 0f3EAAAA78;
	fma.rn.f32 	%f93, %f92, %f85, 0fBF000000;
	mul.f32 	%f94, %f85, %f93;
	fma.rn.f32 	%f95, %f94, %f85, %f85;
	fma.rn.f32 	%f96, %f84, 0f3F317218, %f95;
	setp.gt.u32 	%p11, %r13, 2139095039;
	fma.rn.f32 	%f97, %f80, 0f7F800000, 0f7F800000;
	selp.f32 	%f98, %f97, %f96, %p11;
	setp.eq.f32 	%p12, %f80, 0f00000000;
	selp.f32 	%f99, 0fFF800000, %f98, %p12;
	mul.f32 	%f100, %f77, %f99;
	sub.f32 	%f101, %f76, %f100;
	ld.global.f32 	%f102, [%rd5+16];
	ld.global.f32 	%f103, [%rd6+16];
	setp.lt.f32 	%p13, %f103, 0f00800000;
	mul.f32 	%f104, %f103, 0f4B000000;
	selp.f32 	%f105, %f104, %f103, %p13;
	selp.f32 	%f106, 0fC1B80000, 0f00000000, %p13;
	mov.b32 	%r17, %f105;
	add.s32 	%r18, %r17, -1059760811;
	and.b32  	%r19, %r18, -8388608;
	sub.s32 	%r20, %r17, %r19;
	mov.b32 	%f107, %r20;
	cvt.rn.f32.s32 	%f108, %r19;
	fma.rn.f32 	%f109, %f108, 0f34000000, %f106;
	add.f32 	%f110, %f107, 0fBF800000;
	fma.rn.f32 	%f111, %f110, 0fBE055027, 0f3E1039F6;
	fma.rn.f32 	%f112, %f111, %f110, 0fBDF8CDCC;
	fma.rn.f32 	%f113, %f112, %f110, 0f3E0F2955;
	fma.rn.f32 	%f114, %f113, %f110, 0fBE2AD8B9;
	fma.rn.f32 	%f115, %f114, %f110, 0f3E4CED0B;
	fma.rn.f32 	%f116, %f115, %f110, 0fBE7FFF22;
	fma.rn.f32 	%f117, %f116, %f110, 0f3EAAAA78;
	fma.rn.f32 	%f118, %f117, %f110, 0fBF000000;
	mul.f32 	%f119, %f110, %f118;
	fma.rn.f32 	%f120, %f119, %f110, %f110;
	fma.rn.f32 	%f121, %f109, 0f3F317218, %f120;
	setp.gt.u32 	%p14, %r17, 2139095039;
	fma.rn.f32 	%f122, %f105, 0f7F800000, 0f7F800000;
	selp.f32 	%f123, %f122, %f121, %p14;
	setp.eq.f32 	%p15, %f105, 0f00000000;
	selp.f32 	%f124, 0fFF800000, %f123, %p15;
	mul.f32 	%f125, %f102, %f124;
	sub.f32 	%f126, %f101, %f125;
	ld.global.f32 	%f127, [%rd5+20];
	ld.global.f32 	%f128, [%rd6+20];
	setp.lt.f32 	%p16, %f128, 0f00800000;
	mul.f32 	%f129, %f128, 0f4B000000;
	selp.f32 	%f130, %f129, %f128, %p16;
	selp.f32 	%f131, 0fC1B80000, 0f00000000, %p16;
	mov.b32 	%r21, %f130;
	add.s32 	%r22, %r21, -1059760811;
	and.b32  	%r23, %r22, -8388608;
	sub.s32 	%r24, %r21, %r23;
	mov.b32 	%f132, %r24;
	cvt.rn.f32.s32 	%f133, %r23;
	fma.rn.f32 	%f134, %f133, 0f34000000, %f131;
	add.f32 	%f135, %f132, 0fBF800000;
	fma.rn.f32 	%f136, %f135, 0fBE055027, 0f3E1039F6;
	fma.rn.f32 	%f137, %f136, %f135, 0fBDF8CDCC;
	fma.rn.f32 	%f138, %f137, %f135, 0f3E0F2955;
	fma.rn.f32 	%f139, %f138, %f135, 0fBE2AD8B9;
	fma.rn.f32 	%f140, %f139, %f135, 0f3E4CED0B;
	fma.rn.f32 	%f141, %f140, %f135, 0fBE7FFF22;
	fma.rn.f32 	%f142, %f141, %f135, 0f3EAAAA78;
	fma.rn.f32 	%f143, %f142, %f135, 0fBF000000;
	mul.f32 	%f144, %f135, %f143;
	fma.rn.f32 	%f145, %f144, %f135, %f135;
	fma.rn.f32 	%f146, %f134, 0f3F317218, %f145;
	setp.gt.u32 	%p17, %r21, 2139095039;
	fma.rn.f32 	%f147, %f130, 0f7F800000, 0f7F800000;
	selp.f32 	%f148, %f147, %f146, %p17;
	setp.eq.f32 	%p18, %f130, 0f00000000;
	selp.f32 	%f149, 0fFF800000, %f148, %p18;
	mul.f32 	%f150, %f127, %f149;
	sub.f32 	%f151, %f126, %f150;
	ld.global.f32 	%f152, [%rd5+24];
	ld.global.f32 	%f153, [%rd6+24];
	setp.lt.f32 	%p19, %f153, 0f00800000;
	mul.f32 	%f154, %f153, 0f4B000000;
	selp.f32 	%f155, %f154, %f153, %p19;
	selp.f32 	%f156, 0fC1B80000, 0f00000000, %p19;
	mov.b32 	%r25, %f155;
	add.s32 	%r26, %r25, -1059760811;
	and.b32  	%r27, %r26, -8388608;
	sub.s32 	%r28, %r25, %r27;
	mov.b32 	%f157, %r28;
	cvt.rn.f32.s32 	%f158, %r27;
	fma.rn.f32 	%f159, %f158, 0f34000000, %f156;
	add.f32 	%f160, %f157, 0fBF800000;
	fma.rn.f32 	%f161, %f160, 0fBE055027, 0f3E1039F6;
	fma.rn.f32 	%f162, %f161, %f160, 0fBDF8CDCC;
	fma.rn.f32 	%f163, %f162, %f160, 0f3E0F2955;
	fma.rn.f32 	%f164, %f163, %f160, 0fBE2AD8B9;
	fma.rn.f32 	%f165, %f164, %f160, 0f3E4CED0B;
	fma.rn.f32 	%f166, %f165, %f160, 0fBE7FFF22;
	fma.rn.f32 	%f167, %f166, %f160, 0f3EAAAA78;
	fma.rn.f32 	%f168, %f167, %f160, 0fBF000000;
	mul.f32 	%f169, %f160, %f168;
	fma.rn.f32 	%f170, %f169, %f160, %f160;
	fma.rn.f32 	%f171, %f159, 0f3F317218, %f170;
	setp.gt.u32 	%p20, %r25, 2139095039;
	fma.rn.f32 	%f172, %f155, 0f7F800000, 0f7F800000;
	selp.f32 	%f173, %f172, %f171, %p20;
	setp.eq.f32 	%p21, %f155, 0f00000000;
	selp.f32 	%f174, 0fFF800000, %f173, %p21;
	mul.f32 	%f175, %f152, %f174;
	sub.f32 	%f176, %f151, %f175;
	ld.global.f32 	%f177, [%rd5+28];
	ld.global.f32 	%f178, [%rd6+28];
	setp.lt.f32 	%p22, %f178, 0f00800000;
	mul.f32 	%f179, %f178, 0f4B000000;
	selp.f32 	%f180, %f179, %f178, %p22;
	selp.f32 	%f181, 0fC1B80000, 0f00000000, %p22;
	mov.b32 	%r29, %f180;
	add.s32 	%r30, %r29, -1059760811;
	and.b32  	%r31, %r30, -8388608;
	sub.s32 	%r32, %r29, %r31;
	mov.b32 	%f182, %r32;
	cvt.rn.f32.s32 	%f183, %r31;
	fma.rn.f32 	%f184, %f183, 0f34000000, %f181;
	add.f32 	%f185, %f182, 0fBF800000;
	fma.rn.f32 	%f186, %f185, 0fBE055027, 0f3E1039F6;
	fma.rn.f32 	%f187, %f186, %f185, 0fBDF8CDCC;
	fma.rn.f32 	%f188, %f187, %f185, 0f3E0F2955;
	fma.rn.f32 	%f189, %f188, %f185, 0fBE2AD8B9;
	fma.rn.f32 	%f190, %f189, %f185, 0f3E4CED0B;
	fma.rn.f32 	%f191, %f190, %f185, 0fBE7FFF22;
	fma.rn.f32 	%f192, %f191, %f185, 0f3EAAAA78;
	fma.rn.f32 	%f193, %f192, %f185, 0fBF000000;
	mul.f32 	%f194, %f185, %f193;
	fma.rn.f32 	%f195, %f194, %f185, %f185;
	fma.rn.f32 	%f196, %f184, 0f3F317218, %f195;
	setp.gt.u32 	%p23, %r29, 2139095039;
	fma.rn.f32 	%f197, %f180, 0f7F800000, 0f7F800000;
	selp.f32 	%f198, %f197, %f196, %p23;
	setp.eq.f32 	%p24, %f180, 0f00000000;
	selp.f32 	%f199, 0fFF800000, %f198, %p24;
	mul.f32 	%f200, %f177, %f199;
	sub.f32 	%f201, %f176, %f200;
	ld.global.f32 	%f202, [%rd5+32];
	ld.global.f32 	%f203, [%rd6+32];
	setp.lt.f32 	%p25, %f203, 0f00800000;
	mul.f32 	%f204, %f203, 0f4B000000;
	selp.f32 	%f205, %f204, %f203, %p25;
	selp.f32 	%f206, 0fC1B80000, 0f00000000, %p25;
	mov.b32 	%r33, %f205;
	add.s32 	%r34, %r33, -1059760811;
	and.b32  	%r35, %r34, -8388608;
	sub.s32 	%r36, %r33, %r35;
	mov.b32 	%f207, %r36;
	cvt.rn.f32.s32 	%f208, %r35;
	fma.rn.f32 	%f209, %f208, 0f34000000, %f206;
	add.f32 	%f210, %f207, 0fBF800000;
	fma.rn.f32 	%f211, %f210, 0fBE055027, 0f3E1039F6;
	fma.rn.f32 	%f212, %f211, %f210, 0fBDF8CDCC;
	fma.rn.f32 	%f213, %f212, %f210, 0f3E0F2955;
	fma.rn.f32 	%f214, %f213, %f210, 0fBE2AD8B9;
	fma.rn.f32 	%f215, %f214, %f210, 0f3E4CED0B;
	fma.rn.f32 	%f216, %f215, %f210, 0fBE7FFF22;
	fma.rn.f32 	%f217, %f216, %f210, 0f3EAAAA78;
	fma.rn.f32 	%f218, %f217, %f210, 0fBF000000;
	mul.f32 	%f219, %f210, %f218;
	fma.rn.f32 	%f220, %f219, %f210, %f210;
	fma.rn.f32 	%f221, %f209, 0f3F317218, %f220;
	setp.gt.u32 	%p26, %r33, 2139095039;
	fma.rn.f32 	%f222, %f205, 0f7F800000, 0f7F800000;
	selp.f32 	%f223, %f222, %f221, %p26;
	setp.eq.f32 	%p27, %f205, 0f00000000;
	selp.f32 	%f224, 0fFF800000, %f223, %p27;
	mul.f32 	%f225, %f202, %f224;
	sub.f32 	%f226, %f201, %f225;
	ld.global.f32 	%f227, [%rd5+36];
	ld.global.f32 	%f228, [%rd6+36];
	setp.lt.f32 	%p28, %f228, 0f00800000;
	mul.f32 	%f229, %f228, 0f4B000000;
	selp.f32 	%f230, %f229, %f228, %p28;
	selp.f32 	%f231, 0fC1B80000, 0f00000000, %p28;
	mov.b32 	%r37, %f230;
	add.s32 	%r38, %r37, -1059760811;
	and.b32  	%r39, %r38, -8388608;
	sub.s32 	%r40, %r37, %r39;
	mov.b32 	%f232, %r40;
	cvt.rn.f32.s32 	%f233, %r39;
	fma.rn.f32 	%f234, %f233, 0f34000000, %f231;
	add.f32 	%f235, %f232, 0fBF800000;
	fma.rn.f32 	%f236, %f235, 0fBE055027, 0f3E1039F6;
	fma.rn.f32 	%f237, %f236, %f235, 0fBDF8CDCC;
	fma.rn.f32 	%f238, %f237, %f235, 0f3E0F2955;
	fma.rn.f32 	%f239, %f238, %f235, 0fBE2AD8B9;
	fma.rn.f32 	%f240, %f239, %f235, 0f3E4CED0B;
	fma.rn.f32 	%f241, %f240, %f235, 0fBE7FFF22;
	fma.rn.f32 	%f242, %f241, %f235, 0f3EAAAA78;
	fma.rn.f32 	%f243, %f242, %f235, 0fBF000000;
	mul.f32 	%f244, %f235, %f243;
	fma.rn.f32 	%f245, %f244, %f235, %f235;
	fma.rn.f32 	%f246, %f234, 0f3F317218, %f245;
	setp.gt.u32 	%p29, %r37, 2139095039;
	fma.rn.f32 	%f247, %f230, 0f7F800000, 0f7F800000;
	selp.f32 	%f248, %f247, %f246, %p29;
	setp.eq.f32 	%p30, %f230, 0f00000000;
	selp.f32 	%f249, 0fFF800000, %f248, %p30;
	mul.f32 	%f250, %f227, %f249;
	sub.f32 	%f251, %f226, %f250;
	st.global.f32 	[%rd7], %f251;
	ld.global.f32 	%f252, [%rd6+4];
	ld.global.f32 	%f253, [%rd6];
	setp.gt.f32 	%p31, %f252, %f253;
	selp.u32 	%r41, 1, 0, %p31;
	ld.global.f32 	%f254, [%rd5+4];
	ld.global.f32 	%f255, [%rd5];
	setp.gt.f32 	%p32, %f254, %f255;
	selp.u32 	%r42, 1, 0, %p32;
	ld.global.f32 	%f256, [%rd6+8];
	mul.wide.u32 	%rd8, %r41, 4;
	add.s64 	%rd9, %rd6, %rd8;
	ld.global.f32 	%f257, [%rd9];
	setp.gt.f32 	%p33, %f256, %f257;
	selp.b32 	%r43, 2, %r41, %p33;
	ld.global.f32 	%f258, [%rd5+8];
	mul.wide.u32 	%rd10, %r42, 4;
	add.s64 	%rd11, %rd5, %rd10;
	ld.global.f32 	%f259, [%rd11];
	setp.gt.f32 	%p34, %f258, %f259;
	selp.b32 	%r44, 2, %r42, %p34;
	ld.global.f32 	%f260, [%rd6+12];
	mul.wide.u32 	%rd12, %r43, 4;
	add.s64 	%rd13, %rd6, %rd12;
	ld.global.f32 	%f261, [%rd13];
	setp.gt.f32 	%p35, %f260, %f261;
	selp.b32 	%r45, 3, %r43, %p35;
	ld.global.f32 	%f262, [%rd5+12];
	mul.wide.u32 	%rd14, %r44, 4;
	add.s64 	%rd15, %rd5, %rd14;
	ld.global.f32 	%f263, [%rd15];
	setp.gt.f32 	%p36, %f262, %f263;
	selp.b32 	%r46, 3, %r44, %p36;
	ld.global.f32 	%f264, [%rd6+16];
	mul.wide.u32 	%rd16, %r45, 4;
	add.s64 	%rd17, %rd6, %rd16;
	ld.global.f32 	%f265, [%rd17];
	setp.gt.f32 	%p37, %f264, %f265;
	selp.b32 	%r47, 4, %r45, %p37;
	ld.global.f32 	%f266, [%rd5+16];
	mul.wide.u32 	%rd18, %r46, 4;
	add.s64 	%rd19, %rd5, %rd18;
	ld.global.f32 	%f267, [%rd19];
	setp.gt.f32 	%p38, %f266, %f267;
	selp.b32 	%r48, 4, %r46, %p38;
	ld.global.f32 	%f268, [%rd6+20];
	mul.wide.u32 	%rd20, %r47, 4;
	add.s64 	%rd21, %rd6, %rd20;
	ld.global.f32 	%f269, [%rd21];
	setp.gt.f32 	%p39, %f268, %f269;
	selp.b32 	%r49, 5, %r47, %p39;
	ld.global.f32 	%f270, [%rd5+20];
	mul.wide.u32 	%rd22, %r48, 4;
	add.s64 	%rd23, %rd5, %rd22;
	ld.global.f32 	%f271, [%rd23];
	setp.gt.f32 	%p40, %f270, %f271;
	selp.b32 	%r50, 5, %r48, %p40;
	ld.global.f32 	%f272, [%rd6+24];
	mul.wide.u32 	%rd24, %r49, 4;
	add.s64 	%rd25, %rd6, %rd24;
	ld.global.f32 	%f273, [%rd25];
	setp.gt.f32 	%p41, %f272, %f273;
	selp.b32 	%r51, 6, %r49, %p41;
	ld.global.f32 	%f274, [%rd5+24];
	mul.wide.u32 	%rd26, %r50, 4;
	add.s64 	%rd27, %rd5, %rd26;
	ld.global.f32 	%f275, [%rd27];
	setp.gt.f32 	%p42, %f274, %f275;
	selp.b32 	%r52, 6, %r50, %p42;
	ld.global.f32 	%f276, [%rd6+28];
	mul.wide.u32 	%rd28, %r51, 4;
	add.s64 	%rd29, %rd6, %rd28;
	ld.global.f32 	%f277, [%rd29];
	setp.gt.f32 	%p43, %f276, %f277;
	selp.b32 	%r53, 7, %r51, %p43;
	ld.global.f32 	%f278, [%rd5+28];
	mul.wide.u32 	%rd30, %r52, 4;
	add.s64 	%rd31, %rd5, %rd30;
	ld.global.f32 	%f279, [%rd31];
	setp.gt.f32 	%p44, %f278, %f279;
	selp.b32 	%r54, 7, %r52, %p44;
	ld.global.f32 	%f280, [%rd6+32];
	mul.wide.u32 	%rd32, %r53, 4;
	add.s64 	%rd33, %rd6, %rd32;
	ld.global.f32 	%f281, [%rd33];
	setp.gt.f32 	%p45, %f280, %f281;
	selp.b32 	%r55, 8, %r53, %p45;
	ld.global.f32 	%f282, [%rd5+32];
	mul.wide.u32 	%rd34, %r54, 4;
	add.s64 	%rd35, %rd5, %rd34;
	ld.global.f32 	%f283, [%rd35];
	setp.gt.f32 	%p46, %f282, %f283;
	selp.b32 	%r56, 8, %r54, %p46;
	ld.global.f32 	%f284, [%rd6+36];
	mul.wide.u32 	%rd36, %r55, 4;
	add.s64 	%rd37, %rd6, %rd36;
	ld.global.f32 	%f285, [%rd37];
	setp.gt.f32 	%p47, %f284, %f285;
	ld.global.f32 	%f286, [%rd5+36];
	mul.wide.u32 	%rd38, %r56, 4;
	add.s64 	%rd39, %rd5, %rd38;
	ld.global.f32 	%f287, [%rd39];
	setp.gt.f32 	%p48, %f286, %f287;
	setp.leu.f32 	%p49, %f286, %f287;
	setp.eq.s32 	%p50, %r56, %r55;
	and.pred  	%p51, %p50, %p49;
	selp.u32 	%r57, -1, 0, %p51;
	selp.u32 	%r58, -1, 0, %p48;
	selp.b32 	%r59, %r58, %r57, %p47;
	and.b32  	%r60, %r59, 1;
	setp.eq.b32 	%p52, %r60, 1;
	not.pred 	%p53, %p52;
	@%p53 bra 	$L__BB7_2;
	ld.param.u64 	%rd41, [_Z11findCorrectPfPiS_S__param_1];
	cvta.to.global.u64 	%rd40, %rd41;
	ld.global.u32 	%r61, [%rd40];
	add.s32 	%r62, %r61, 1;
	st.global.u32 	[%rd40], %r62;
$L__BB7_2:
	ret;

}


// ===== COMPILED SASS (sm_100) =====

	.target	sm_100

	.elftype	@"ET_EXEC"


//--------------------- .note.nv.tkinfo           --------------------------
	.section	.note.nv.tkinfo,"",@"SHT_NOTE"
	.sectionflags	@"SHF_NOTE_NV_TKINFO"
	.tkinfo
        /*0018*/ 	.word	0x00000002
        /*0030*/ 	.string	""
        /*0030*/ 	.string	"ptxas"
        /*0030*/ 	.string	"Cuda compilation tools, release 13.0, V13.0.88"
        /*0030*/ 	.string	"Build cuda_13.0.r13.0/compiler.36424714_0"
        /*0030*/ 	.string	"-arch sm_100 -m 64 "



//--------------------- .note.nv.cuinfo           --------------------------
	.section	.note.nv.cuinfo,"",@"SHT_NOTE"
	.sectionflags	@"SHF_NOTE_NV_CUINFO"
        /*0018*/ 	.short	0x0002
        /*001a*/ 	.short	0x0064
        /*001c*/ 	.short	0x0082
	.zero		2


//--------------------- .nv.info                  --------------------------
	.section	.nv.info,"",@"SHT_CUDA_INFO"
	.align	4


	//----- nvinfo : EIATTR_REGCOUNT
	.align		4
        /*0000*/ 	.byte	0x04, 0x2f
        /*0002*/ 	.short	(.L_1 - .L_0)
	.align		4
.L_0:
        /*0004*/ 	.word	index@(_Z19forwardKernalHiddenP19NeuralNetworkDevicePfS1_)
        /*0008*/ 	.word	0x0000001e


	//----- nvinfo : EIATTR_FRAME_SIZE
	.align		4
.L_1:
        /*000c*/ 	.byte	0x04, 0x11
        /*000e*/ 	.short	(.L_3 - .L_2)
	.align		4
.L_2:
        /*0010*/ 	.word	index@(_Z19forwardKernalHiddenP19NeuralNetworkDevicePfS1_)
        /*0014*/ 	.word	0x00000000


	//----- nvinfo : EIATTR_REGCOUNT
	.align		4
.L_3:
        /*0018*/ 	.byte	0x04, 0x2f
        /*001a*/ 	.short	(.L_5 - .L_4)
	.align		4
.L_4:
        /*001c*/ 	.word	index@(_Z19forwardKernalOutputP19NeuralNetworkDevicePfS1_)
        /*0020*/ 	.word	0x00000020


	//----- nvinfo : EIATTR_FRAME_SIZE
	.align		4
.L_5:
        /*0024*/ 	.byte	0x04, 0x11
        /*0026*/ 	.short	(.L_7 - .L_6)
	.align		4
.L_6:
        /*0028*/ 	.word	index@(_Z19forwardKernalOutputP19NeuralNetworkDevicePfS1_)
        /*002c*/ 	.word	0x00000000


	//----- nvinfo : EIATTR_REGCOUNT
	.align		4
.L_7:
        /*0030*/ 	.byte	0x04, 0x2f
        /*0032*/ 	.short	(.L_9 - .L_8)
	.align		4
.L_8:
        /*0034*/ 	.word	index@(_Z18applySoftMaxDevicePf)
        /*0038*/ 	.word	0x0000001d


	//----- nvinfo : EIATTR_FRAME_SIZE
	.align		4
.L_9:
        /*003c*/ 	.byte	0x04, 0x11
        /*003e*/ 	.short	(.L_11 - .L_10)
	.align		4
.L_10:
        /*0040*/ 	.word	index@($__internal_0_$__cuda_sm3x_div_rn_noftz_f32_slowpath)
        /*0044*/ 	.word	0x00000000


	//----- nvinfo : EIATTR_FRAME_SIZE
	.align		4
.L_11:
        /*0048*/ 	.byte	0x04, 0x11
        /*004a*/ 	.short	(.L_13 - .L_12)
	.align		4
.L_12:
        /*004c*/ 	.word	index@(_Z18applySoftMaxDevicePf)
        /*0050*/ 	.word	0x00000000


	//----- nvinfo : EIATTR_REGCOUNT
	.align		4
.L_13:
        /*0054*/ 	.byte	0x04, 0x2f
        /*0056*/ 	.short	(.L_15 - .L_14)
	.align		4
.L_14:
        /*0058*/ 	.word	index@(_Z22computerOutputGradientPfS_S_)
        /*005c*/ 	.word	0x0000000c


	//----- nvinfo : EIATTR_FRAME_SIZE
	.align		4
.L_15:
        /*0060*/ 	.byte	0x04, 0x11
        /*0062*/ 	.short	(.L_17 - .L_16)
	.align		4
.L_16:
        /*0064*/ 	.word	index@(_Z22computerOutputGradientPfS_S_)
        /*0068*/ 	.word	0x00000000


	//----- nvinfo : EIATTR_REGCOUNT
	.align		4
.L_17:
        /*006c*/ 	.byte	0x04, 0x2f
        /*006e*/ 	.short	(.L_19 - .L_18)
	.align		4
.L_18:
        /*0070*/ 	.word	index@(_Z22computerHiddenGradientP19NeuralNetworkDevicePfS1_S1_)
        /*0074*/ 	.word	0x00000020


	//----- nvinfo : EIATTR_FRAME_SIZE
	.align		4
.L_19:
        /*0078*/ 	.byte	0x04, 0x11
        /*007a*/ 	.short	(.L_21 - .L_20)
	.align		4
.L_20:
        /*007c*/ 	.word	index@(_Z22computerHiddenGradientP19NeuralNetworkDevicePfS1_S1_)
        /*0080*/ 	.word	0x00000000


	//----- nvinfo : EIATTR_REGCOUNT
	.align		4
.L_21:
        /*0084*/ 	.byte	0x04, 0x2f
        /*0086*/ 	.short	(.L_23 - .L_22)
	.align		4
.L_22:
        /*0088*/ 	.word	index@(_Z17updateOutputLayerP19NeuralNetworkDevicePfS1_)
        /*008c*/ 	.word	0x00000014


	//----- nvinfo : EIATTR_FRAME_SIZE
	.align		4
.L_23:
        /*0090*/ 	.byte	0x04, 0x11
        /*0092*/ 	.short	(.L_25 - .L_24)
	.align		4
.L_24:
        /*0094*/ 	.word	index@(_Z17updateOutputLayerP19NeuralNetworkDevicePfS1_)
        /*0098*/ 	.word	0x00000000


	//----- nvinfo : EIATTR_REGCOUNT
	.align		4
.L_25:
        /*009c*/ 	.byte	0x04, 0x2f
        /*009e*/ 	.short	(.L_27 - .L_26)
	.align		4
.L_26:
        /*00a0*/ 	.word	index@(_Z17updateHiddenLayerP19NeuralNetworkDevicePfS1_)
        /*00a4*/ 	.word	0x00000014


	//----- nvinfo : EIATTR_FRAME_SIZE
	.align		4
.L_27:
        /*00a8*/ 	.byte	0x04, 0x11
        /*00aa*/ 	.short	(.L_29 - .L_28)
	.align		4
.L_28:
        /*00ac*/ 	.word	index@(_Z17updateHiddenLayerP19NeuralNetworkDevicePfS1_)
        /*00b0*/ 	.word	0x00000000


	//----- nvinfo : EIATTR_REGCOUNT
	.align		4
.L_29:
        /*00b4*/ 	.byte	0x04, 0x2f
        /*00b6*/ 	.short	(.L_31 - .L_30)
	.align		4
.L_30:
        /*00b8*/ 	.word	index@(_Z11findCorrectPfPiS_S_)
        /*00bc*/ 	.word	0x0000001f


	//----- nvinfo : EIATTR_FRAME_SIZE
	.align		4
.L_31:
        /*00c0*/ 	.byte	0x04, 0x11
        /*00c2*/ 	.short	(.L_33 - .L_32)
	.align		4
.L_32:
        /*00c4*/ 	.word	index@(_Z11findCorrectPfPiS_S_)
        /*00c8*/ 	.word	0x00000000


	//----- nvinfo : EIATTR_MIN_STACK_SIZE
	.align		4
.L_33:
        /*00cc*/ 	.byte	0x04, 0x12
        /*00ce*/ 	.short	(.L_35 - .L_34)
	.align		4
.L_34:
        /*00d0*/ 	.word	index@(_Z11findCorrectPfPiS_S_)
        /*00d4*/ 	.word	0x00000000


	//----- nvinfo : EIATTR_MIN_STACK_SIZE
	.align		4
.L_35:
        /*00d8*/ 	.byte	0x04, 0x12
        /*00da*/ 	.short	(.L_37 - .L_36)
	.align		4
.L_36:
        /*00dc*/ 	.word	index@(_Z17updateHiddenLayerP19NeuralNetworkDevicePfS1_)
        /*00e0*/ 	.word	0x00000000


	//----- nvinfo : EIATTR_MIN_STACK_SIZE
	.align		4
.L_37:
        /*00e4*/ 	.byte	0x04, 0x12
        /*00e6*/ 	.short	(.L_39 - .L_38)
	.align		4
.L_38:
        /*00e8*/ 	.word	index@(_Z17updateOutputLayerP19NeuralNetworkDevicePfS1_)
        /*00ec*/ 	.word	0x00000000


	//----- nvinfo : EIATTR_MIN_STACK_SIZE
	.align		4
.L_39:
        /*00f0*/ 	.byte	0x04, 0x12
        /*00f2*/ 	.short	(.L_41 - .L_40)
	.align		4
.L_40:
        /*00f4*/ 	.word	index@(_Z22computerHiddenGradientP19NeuralNetworkDevicePfS1_S1_)
        /*00f8*/ 	.word	0x00000000


	//----- nvinfo : EIATTR_MIN_STACK_SIZE
	.align		4
.L_41:
        /*00fc*/ 	.byte	0x04, 0x12
        /*00fe*/ 	.short	(.L_43 - .L_42)
	.align		4
.L_42:
        /*0100*/ 	.word	index@(_Z22computerOutputGradientPfS_S_)
        /*0104*/ 	.word	0x00000000


	//----- nvinfo : EIATTR_MIN_STACK_SIZE
	.align		4
.L_43:
        /*0108*/ 	.byte	0x04, 0x12
        /*010a*/ 	.short	(.L_45 - .L_44)
	.align		4
.L_44:
        /*010c*/ 	.word	index@(_Z18applySoftMaxDevicePf)
        /*0110*/ 	.word	0x00000000


	//----- nvinfo : EIATTR_MIN_STACK_SIZE
	.align		4
.L_45:
        /*0114*/ 	.byte	0x04, 0x12
        /*0116*/ 	.short	(.L_47 - .L_46)
	.align		4
.L_46:
        /*0118*/ 	.word	index@(_Z19forwardKernalOutputP19NeuralNetworkDevicePfS1_)
        /*011c*/ 	.word	0x00000000


	//----- nvinfo : EIATTR_MIN_STACK_SIZE
	.align		4
.L_47:
        /*0120*/ 	.byte	0x04, 0x12
        /*0122*/ 	.short	(.L_49 - .L_48)
	.align		4
.L_48:
        /*0124*/ 	.word	index@(_Z19forwardKernalHiddenP19NeuralNetworkDevicePfS1_)
        /*0128*/ 	.word	0x00000000
.L_49:


//--------------------- .nv.compat                --------------------------
	.section	.nv.compat,"",@"SHT_CUDA_COMPAT_INFO"
	.align	4
        /*0000*/ 	.byte	0x02, 0x09, 0x00, 0x00, 0x02, 0x02, 0x01, 0x00, 0x02, 0x05, 0x05, 0x00, 0x03, 0x07, 0x01, 0x01
        /*0010*/ 	.byte	0x02, 0x03, 0x00, 0x00, 0x02, 0x06, 0x01, 0x00, 0x04, 0x0b, 0x08, 0x00, 0x01, 0x00, 0x00, 0x00
        /*0020*/ 	.byte	0x00, 0x00, 0x00, 0x00


//--------------------- .nv.info._Z11findCorrectPfPiS_S_ --------------------------
	.section	.nv.info._Z11findCorrectPfPiS_S_,"",@"SHT_CUDA_INFO"
	.sectionflags	@""
	.align	4


	//----- nvinfo : EIATTR_CUDA_API_VERSION
	.align		4
        /*0000*/ 	.byte	0x04, 0x37
        /*0002*/ 	.short	(.L_51 - .L_50)
.L_50:
        /*0004*/ 	.word	0x00000082


	//----- nvinfo : EIATTR_KPARAM_INFO
	.align		4
.L_51:
        /*0008*/ 	.byte	0x04, 0x17
        /*000a*/ 	.short	(.L_53 - .L_52)
.L_52:
        /*000c*/ 	.word	0x00000000
        /*0010*/ 	.short	0x0003
        /*0012*/ 	.short	0x0018
        /*0014*/ 	.byte	0x00, 0xf5, 0x21, 0x00


	//----- nvinfo : EIATTR_KPARAM_INFO
	.align		4
.L_53:
        /*0018*/ 	.byte	0x04, 0x17
        /*001a*/ 	.short	(.L_55 - .L_54)
.L_54:
        /*001c*/ 	.word	0x00000000
        /*0020*/ 	.short	0x0002
        /*0022*/ 	.short	0x0010
        /*0024*/ 	.byte	0x00, 0xf5, 0x21, 0x00


	//----- nvinfo : EIATTR_KPARAM_INFO
	.align		4
.L_55:
        /*0028*/ 	.byte	0x04, 0x17
        /*002a*/ 	.short	(.L_57 - .L_56)
.L_56:
        /*002c*/ 	.word	0x00000000
        /*0030*/ 	.short	0x0001
        /*0032*/ 	.short	0x0008
        /*0034*/ 	.byte	0x00, 0xf5, 0x21, 0x00


	//----- nvinfo : EIATTR_KPARAM_INFO
	.align		4
.L_57:
        /*0038*/ 	.byte	0x04, 0x17
        /*003a*/ 	.short	(.L_59 - .L_58)
.L_58:
        /*003c*/ 	.word	0x00000000
        /*0040*/ 	.short	0x0000
        /*0042*/ 	.short	0x0000
        /*0044*/ 	.byte	0x00, 0xf5, 0x21, 0x00


	//----- nvinfo : EIATTR_SPARSE_MMA_MASK
	.align		4
.L_59:
        /*0048*/ 	.byte	0x03, 0x50
        /*004a*/ 	.short	0x0000


	//----- nvinfo : EIATTR_MAXREG_COUNT
	.align		4
        /*004c*/ 	.byte	0x03, 0x1b
        /*004e*/ 	.short	0x00ff


	//----- nvinfo : EIATTR_MERCURY_ISA_VERSION
	.align		4
        /*0050*/ 	.byte	0x03, 0x5f
        /*0052*/ 	.short	0x0101


	//----- nvinfo : EIATTR_VRC_CTA_INIT_COUNT
	.align		4
        /*0054*/ 	.byte	0x02, 0x4a
	.zero		1
	.zero		1


	//----- nvinfo : EIATTR_EXIT_INSTR_OFFSETS
	.align		4
        /*0058*/ 	.byte	0x04, 0x1c
        /*005a*/ 	.short	(.L_61 - .L_60)


	//   ....[0]....
.L_60:
        /*005c*/ 	.word	0x00001740


	//   ....[1]....
        /*0060*/ 	.word	0x00001790


	//----- nvinfo : EIATTR_CBANK_PARAM_SIZE
	.align		4
.L_61:
        /*0064*/ 	.byte	0x03, 0x19
        /*0066*/ 	.short	0x0020


	//----- nvinfo : EIATTR_PARAM_CBANK
	.align		4
        /*0068*/ 	.byte	0x04, 0x0a
        /*006a*/ 	.short	(.L_63 - .L_62)
	.align		4
.L_62:
        /*006c*/ 	.word	index@(.nv.constant0._Z11findCorrectPfPiS_S_)
        /*0070*/ 	.short	0x0380
        /*0072*/ 	.short	0x0020


	//----- nvinfo : EIATTR_SW_WAR
	.align		4
.L_63:
        /*0074*/ 	.byte	0x04, 0x36
        /*0076*/ 	.short	(.L_65 - .L_64)
.L_64:
        /*0078*/ 	.word	0x00000008
.L_65:


//--------------------- .nv.info._Z17updateHiddenLayerP19NeuralNetworkDevicePfS1_ --------------------------
	.section	.nv.info._Z17updateHiddenLayerP19NeuralNetworkDevicePfS1_,"",@"SHT_CUDA_INFO"
	.sectionflags	@""
	.align	4


	//----- nvinfo : EIATTR_CUDA_API_VERSION
	.align		4
        /*0000*/ 	.byte	0x04, 0x37
        /*0002*/ 	.short	(.L_67 - .L_66)
.L_66:
        /*0004*/ 	.word	0x00000082


	//----- nvinfo : EIATTR_KPARAM_INFO
	.align		4
.L_67:
        /*0008*/ 	.byte	0x04, 0x17
        /*000a*/ 	.short	(.L_69 - .L_68)
.L_68:
        /*000c*/ 	.word	0x00000000
        /*0010*/ 	.short	0x0002
        /*0012*/ 	.short	0x0010
        /*0014*/ 	.byte	0x00, 0xf5, 0x21, 0x00


	//----- nvinfo : EIATTR_KPARAM_INFO
	.align		4
.L_69:
        /*0018*/ 	.byte	0x04, 0x17
        /*001a*/ 	.short	(.L_71 - .L_70)
.L_70:
        /*001c*/ 	.word	0x00000000
        /*0020*/ 	.short	0x0001
        /*0022*/ 	.short	0x0008
        /*0024*/ 	.byte	0x00, 0xf5, 0x21, 0x00


	//----- nvinfo : EIATTR_KPARAM_INFO
	.align		4
.L_71:
        /*0028*/ 	.byte	0x04, 0x17
        /*002a*/ 	.short	(.L_73 - .L_72)
.L_72:
        /*002c*/ 	.word	0x00000000
        /*0030*/ 	.short	0x0000
        /*0032*/ 	.short	0x0000
        /*0034*/ 	.byte	0x00, 0xf5, 0x21, 0x00


	//----- nvinfo : EIATTR_SPARSE_MMA_MASK
	.align		4
.L_73:
        /*0038*/ 	.byte	0x03, 0x50
        /*003a*/ 	.short	0x0000


	//----- nvinfo : EIATTR_MAXREG_COUNT
	.align		4
        /*003c*/ 	.byte	0x03, 0x1b
        /*003e*/ 	.short	0x00ff


	//----- nvinfo : EIATTR_MERCURY_ISA_VERSION
	.align		4
        /*0040*/ 	.byte	0x03, 0x5f
        /*0042*/ 	.short	0x0101


	//----- nvinfo : EIATTR_VRC_CTA_INIT_COUNT
	.align		4
        /*0044*/ 	.byte	0x02, 0x4a
	.zero		1
	.zero		1


	//----- nvinfo : EIATTR_EXIT_INSTR_OFFSETS
	.align		4
        /*0048*/ 	.byte	0x04, 0x1c
        /*004a*/ 	.short	(.L_75 - .L_74)


	//   ....[0]....
.L_74:
        /*004c*/ 	.word	0x00000190


	//   ....[1]....
        /*0050*/ 	.word	0x00000230


	//----- nvinfo : EIATTR_CBANK_PARAM_SIZE
	.align		4
.L_75:
        /*0054*/ 	.byte	0x03, 0x19
        /*0056*/ 	.short	0x0018


	//----- nvinfo : EIATTR_PARAM_CBANK
	.align		4
        /*0058*/ 	.byte	0x04, 0x0a
        /*005a*/ 	.short	(.L_77 - .L_76)
	.align		4
.L_76:
        /*005c*/ 	.word	index@(.nv.constant0._Z17updateHiddenLayerP19NeuralNetworkDevicePfS1_)
        /*0060*/ 	.short	0x0380
        /*0062*/ 	.short	0x0018


	//----- nvinfo : EIATTR_SW_WAR
	.align		4
.L_77:
        /*0064*/ 	.byte	0x04, 0x36
        /*0066*/ 	.short	(.L_79 - .L_78)
.L_78:
        /*0068*/ 	.word	0x00000008
.L_79:


//--------------------- .nv.info._Z17updateOutputLayerP19NeuralNetworkDevicePfS1_ --------------------------
	.section	.nv.info._Z17updateOutputLayerP19NeuralNetworkDevicePfS1_,"",@"SHT_CUDA_INFO"
	.sectionflags	@""
	.align	4


	//----- nvinfo : EIATTR_CUDA_API_VERSION
	.align		4
        /*0000*/ 	.byte	0x04, 0x37
        /*0002*/ 	.short	(.L_81 - .L_80)
.L_80:
        /*0004*/ 	.word	0x00000082


	//----- nvinfo : EIATTR_KPARAM_INFO
	.align		4
.L_81:
        /*0008*/ 	.byte	0x04, 0x17
        /*000a*/ 	.short	(.L_83 - .L_82)
.L_82:
        /*000c*/ 	.word	0x00000000
        /*0010*/ 	.short	0x0002
        /*0012*/ 	.short	0x0010
        /*0014*/ 	.byte	0x00, 0xf5, 0x21, 0x00


	//----- nvinfo : EIATTR_KPARAM_INFO
	.align		4
.L_83:
        /*0018*/ 	.byte	0x04, 0x17
        /*001a*/ 	.short	(.L_85 - .L_84)
.L_84:
        /*001c*/ 	.word	0x00000000
        /*0020*/ 	.short	0x0001
        /*0022*/ 	.short	0x0008
        /*0024*/ 	.byte	0x00, 0xf5, 0x21, 0x00


	//----- nvinfo : EIATTR_KPARAM_INFO
	.align		4
.L_85:
        /*0028*/ 	.byte	0x04, 0x17
        /*002a*/ 	.short	(.L_87 - .L_86)
.L_86:
        /*002c*/ 	.word	0x00000000
        /*0030*/ 	.short	0x0000
        /*0032*/ 	.short	0x0000
        /*0034*/ 	.byte	0x00, 0xf5, 0x21, 0x00


	//----- nvinfo : EIATTR_SPARSE_MMA_MASK
	.align		4
.L_87:
        /*0038*/ 	.byte	0x03, 0x50
        /*003a*/ 	.short	0x0000


	//----- nvinfo : EIATTR_MAXREG_COUNT
	.align		4
        /*003c*/ 	.byte	0x03, 0x1b
        /*003e*/ 	.short	0x00ff


	//----- nvinfo : EIATTR_MERCURY_ISA_VERSION
	.align		4
        /*0040*/ 	.byte	0x03, 0x5f
        /*0042*/ 	.short	0x0101


	//----- nvinfo : EIATTR_VRC_CTA_INIT_COUNT
	.align		4
        /*0044*/ 	.byte	0x02, 0x4a
	.zero		1
	.zero		1


	//----- nvinfo : EIATTR_EXIT_INSTR_OFFSETS
	.align		4
        /*0048*/ 	.byte	0x04, 0x1c
        /*004a*/ 	.short	(.L_89 - .L_88)


	//   ....[0]....
.L_88:
        /*004c*/ 	.word	0x00000190


	//   ....[1]....
        /*0050*/ 	.word	0x00000230


	//----- nvinfo : EIATTR_CBANK_PARAM_SIZE
	.align		4
.L_89:
        /*0054*/ 	.byte	0x03, 0x19
        /*0056*/ 	.short	0x0018


	//----- nvinfo : EIATTR_PARAM_CBANK
	.align		4
        /*0058*/ 	.byte	0x04, 0x0a
        /*005a*/ 	.short	(.L_91 - .L_90)
	.align		4
.L_90:
        /*005c*/ 	.word	index@(.nv.constant0._Z17updateOutputLayerP19NeuralNetworkDevicePfS1_)
        /*0060*/ 	.short	0x0380
        /*0062*/ 	.short	0x0018


	//----- nvinfo : EIATTR_SW_WAR
	.align		4
.L_91:
        /*0064*/ 	.byte	0x04, 0x36
        /*0066*/ 	.short	(.L_93 - .L_92)
.L_92:
        /*0068*/ 	.word	0x00000008
.L_93:


//--------------------- .nv.info._Z22computerHiddenGradientP19NeuralNetworkDevicePfS1_S1_ --------------------------
	.section	.nv.info._Z22computerHiddenGradientP19NeuralNetworkDevicePfS1_S1_,"",@"SHT_CUDA_INFO"
	.sectionflags	@""
	.align	4


	//----- nvinfo : EIATTR_CUDA_API_VERSION
	.align		4
        /*0000*/ 	.byte	0x04, 0x37
        /*0002*/ 	.short	(.L_95 - .L_94)
.L_94:
        /*0004*/ 	.word	0x00000082


	//----- nvinfo : EIATTR_KPARAM_INFO
	.align		4
.L_95:
        /*0008*/ 	.byte	0x04, 0x17
        /*000a*/ 	.short	(.L_97 - .L_96)
.L_96:
        /*000c*/ 	.word	0x00000000
        /*0010*/ 	.short	0x0003
        /*0012*/ 	.short	0x0018
        /*0014*/ 	.byte	0x00, 0xf5, 0x21, 0x00


	//----- nvinfo : EIATTR_KPARAM_INFO
	.align		4
.L_97:
        /*0018*/ 	.byte	0x04, 0x17
        /*001a*/ 	.short	(.L_99 - .L_98)
.L_98:
        /*001c*/ 	.word	0x00000000
        /*0020*/ 	.short	0x0002
        /*0022*/ 	.short	0x0010
        /*0024*/ 	.byte	0x00, 0xf5, 0x21, 0x00


	//----- nvinfo : EIATTR_KPARAM_INFO
	.align		4
.L_99:
        /*0028*/ 	.byte	0x04, 0x17
        /*002a*/ 	.short	(.L_101 - .L_100)
.L_100:
        /*002c*/ 	.word	0x00000000
        /*0030*/ 	.short	0x0001
        /*0032*/ 	.short	0x0008
        /*0034*/ 	.byte	0x00, 0xf5, 0x21, 0x00


	//----- nvinfo : EIATTR_KPARAM_INFO
	.align		4
.L_101:
        /*0038*/ 	.byte	0x04, 0x17
        /*003a*/ 	.short	(.L_103 - .L_102)
.L_102:
        /*003c*/ 	.word	0x00000000
        /*0040*/ 	.short	0x0000
        /*0042*/ 	.short	0x0000
        /*0044*/ 	.byte	0x00, 0xf5, 0x21, 0x00


	//----- nvinfo : EIATTR_SPARSE_MMA_MASK
	.align		4
.L_103:
        /*0048*/ 	.byte	0x03, 0x50
        /*004a*/ 	.short	0x0000


	//----- nvinfo : EIATTR_MAXREG_COUNT
	.align		4
        /*004c*/ 	.byte	0x03, 0x1b
        /*004e*/ 	.short	0x00ff


	//----- nvinfo : EIATTR_MERCURY_ISA_VERSION
	.align		4
        /*0050*/ 	.byte	0x03, 0x5f
        /*0052*/ 	.short	0x0101


	//----- nvinfo : EIATTR_VRC_CTA_INIT_COUNT
	.align		4
        /*0054*/ 	.byte	0x02, 0x4a
	.zero		1
	.zero		1


	//----- nvinfo : EIATTR_EXIT_INSTR_OFFSETS
	.align		4
        /*0058*/ 	.byte	0x04, 0x1c
        /*005a*/ 	.short	(.L_105 - .L_104)


	//   ....[0]....
.L_104:
        /*005c*/ 	.word	0x000002d0


	//----- nvinfo : EIATTR_CBANK_PARAM_SIZE
	.align		4
.L_105:
        /*0060*/ 	.byte	0x03, 0x19
        /*0062*/ 	.short	0x0020


	//----- nvinfo : EIATTR_PARAM_CBANK
	.align		4
        /*0064*/ 	.byte	0x04, 0x0a
        /*0066*/ 	.short	(.L_107 - .L_106)
	.align		4
.L_106:
        /*0068*/ 	.word	index@(.nv.constant0._Z22computerHiddenGradientP19NeuralNetworkDevicePfS1_S1_)
        /*006c*/ 	.short	0x0380
        /*006e*/ 	.short	0x0020


	//----- nvinfo : EIATTR_SW_WAR
	.align		4
.L_107:
        /*0070*/ 	.byte	0x04, 0x36
        /*0072*/ 	.short	(.L_109 - .L_108)
.L_108:
        /*0074*/ 	.word	0x00000008
.L_109:


//--------------------- .nv.info._Z22computerOutputGradientPfS_S_ --------------------------
	.section	.nv.info._Z22computerOutputGradientPfS_S_,"",@"SHT_CUDA_INFO"
	.sectionflags	@""
	.align	4


	//----- nvinfo : EIATTR_CUDA_API_VERSION
	.align		4
        /*0000*/ 	.byte	0x04, 0x37
        /*0002*/ 	.short	(.L_111 - .L_110)
.L_110:
        /*0004*/ 	.word	0x00000082


	//----- nvinfo : EIATTR_KPARAM_INFO
	.align		4
.L_111:
        /*0008*/ 	.byte	0x04, 0x17
        /*000a*/ 	.short	(.L_113 - .L_112)
.L_112:
        /*000c*/ 	.word	0x00000000
        /*0010*/ 	.short	0x0002
        /*0012*/ 	.short	0x0010
        /*0014*/ 	.byte	0x00, 0xf5, 0x21, 0x00


	//----- nvinfo : EIATTR_KPARAM_INFO
	.align		4
.L_113:
        /*0018*/ 	.byte	0x04, 0x17
        /*001a*/ 	.short	(.L_115 - .L_114)
.L_114:
        /*001c*/ 	.word	0x00000000
        /*0020*/ 	.short	0x0001
        /*0022*/ 	.short	0x0008
        /*0024*/ 	.byte	0x00, 0xf5, 0x21, 0x00


	//----- nvinfo : EIATTR_KPARAM_INFO
	.align		4
.L_115:
        /*0028*/ 	.byte	0x04, 0x17
        /*002a*/ 	.short	(.L_117 - .L_116)
.L_116:
        /*002c*/ 	.word	0x00000000
        /*0030*/ 	.short	0x0000
        /*0032*/ 	.short	0x0000
        /*0034*/ 	.byte	0x00, 0xf5, 0x21, 0x00


	//----- nvinfo : EIATTR_SPARSE_MMA_MASK
	.align		4
.L_117:
        /*0038*/ 	.byte	0x03, 0x50
        /*003a*/ 	.short	0x0000


	//----- nvinfo : EIATTR_MAXREG_COUNT
	.align		4
        /*003c*/ 	.byte	0x03, 0x1b
        /*003e*/ 	.short	0x00ff


	//----- nvinfo : EIATTR_MERCURY_ISA_VERSION
	.align		4
        /*0040*/ 	.byte	0x03, 0x5f
        /*0042*/ 	.short	0x0101


	//----- nvinfo : EIATTR_VRC_CTA_INIT_COUNT
	.align		4
        /*0044*/ 	.byte	0x02, 0x4a
	.zero		1
	.zero		1


	//----- nvinfo : EIATTR_EXIT_INSTR_OFFSETS
	.align		4
        /*0048*/ 	.byte	0x04, 0x1c
        /*004a*/ 	.short	(.L_119 - .L_118)


	//   ....[0]....
.L_118:
        /*004c*/ 	.word	0x000000d0


	//----- nvinfo : EIATTR_CBANK_PARAM_SIZE
	.align		4
.L_119:
        /*0050*/ 	.byte	0x03, 0x19
        /*0052*/ 	.short	0x0018


	//----- nvinfo : EIATTR_PARAM_CBANK
	.align		4
        /*0054*/ 	.byte	0x04, 0x0a
        /*0056*/ 	.short	(.L_121 - .L_120)
	.align		4
.L_120:
        /*0058*/ 	.word	index@(.nv.constant0._Z22computerOutputGradientPfS_S_)
        /*005c*/ 	.short	0x0380
        /*005e*/ 	.short	0x0018


	//----- nvinfo : EIATTR_SW_WAR
	.align		4
.L_121:
        /*0060*/ 	.byte	0x04, 0x36
        /*0062*/ 	.short	(.L_123 - .L_122)
.L_122:
        /*0064*/ 	.word	0x00000008
.L_123:


//--------------------- .nv.info._Z18applySoftMaxDevicePf --------------------------
	.section	.nv.info._Z18applySoftMaxDevicePf,"",@"SHT_CUDA_INFO"
	.sectionflags	@""
	.align	4


	//----- nvinfo : EIATTR_CUDA_API_VERSION
	.align		4
        /*0000*/ 	.byte	0x04, 0x37
        /*0002*/ 	.short	(.L_125 - .L_124)
.L_124:
        /*0004*/ 	.word	0x00000082


	//----- nvinfo : EIATTR_KPARAM_INFO
	.align		4
.L_125:
        /*0008*/ 	.byte	0x04, 0x17
        /*000a*/ 	.short	(.L_127 - .L_126)
.L_126:
        /*000c*/ 	.word	0x00000000
        /*0010*/ 	.short	0x0000
        /*0012*/ 	.short	0x0000
        /*0014*/ 	.byte	0x00, 0xf5, 0x21, 0x00


	//----- nvinfo : EIATTR_SPARSE_MMA_MASK
	.align		4
.L_127:
        /*0018*/ 	.byte	0x03, 0x50
        /*001a*/ 	.short	0x0000


	//----- nvinfo : EIATTR_MAXREG_COUNT
	.align		4
        /*001c*/ 	.byte	0x03, 0x1b
        /*001e*/ 	.short	0x00ff


	//----- nvinfo : EIATTR_MERCURY_ISA_VERSION
	.align		4
        /*0020*/ 	.byte	0x03, 0x5f
        /*0022*/ 	.short	0x0101


	//----- nvinfo : EIATTR_VRC_CTA_INIT_COUNT
	.align		4
        /*0024*/ 	.byte	0x02, 0x4a
	.zero		1
	.zero		1


	//----- nvinfo : EIATTR_EXIT_INSTR_OFFSETS
	.align		4
        /*0028*/ 	.byte	0x04, 0x1c
        /*002a*/ 	.short	(.L_129 - .L_128)


	//   ....[0]....
.L_128:
        /*002c*/ 	.word	0x00000f10


	//----- nvinfo : EIATTR_CRS_STACK_SIZE
	.align		4
.L_129:
        /*0030*/ 	.byte	0x04, 0x1e
        /*0032*/ 	.short	(.L_131 - .L_130)
.L_130:
        /*0034*/ 	.word	0x00000000


	//----- nvinfo : EIATTR_CBANK_PARAM_SIZE
	.align		4
.L_131:
        /*0038*/ 	.byte	0x03, 0x19
        /*003a*/ 	.short	0x0008


	//----- nvinfo : EIATTR_PARAM_CBANK
	.align		4
        /*003c*/ 	.byte	0x04, 0x0a
        /*003e*/ 	.short	(.L_133 - .L_132)
	.align		4
.L_132:
        /*0040*/ 	.word	index@(.nv.constant0._Z18applySoftMaxDevicePf)
        /*0044*/ 	.short	0x0380
        /*0046*/ 	.short	0x0008


	//----- nvinfo : EIATTR_SW_WAR
	.align		4
.L_133:
        /*0048*/ 	.byte	0x04, 0x36
        /*004a*/ 	.short	(.L_135 - .L_134)
.L_134:
        /*004c*/ 	.word	0x00000008
.L_135:


//--------------------- .nv.info._Z19forwardKernalOutputP19NeuralNetworkDevicePfS1_ --------------------------
	.section	.nv.info._Z19forwardKernalOutputP19NeuralNetworkDevicePfS1_,"",@"SHT_CUDA_INFO"
	.sectionflags	@""
	.align	4


	//----- nvinfo : EIATTR_CUDA_API_VERSION
	.align		4
        /*0000*/ 	.byte	0x04, 0x37
        /*0002*/ 	.short	(.L_137 - .L_136)
.L_136:
        /*0004*/ 	.word	0x00000082


	//----- nvinfo : EIATTR_KPARAM_INFO
	.align		4
.L_137:
        /*0008*/ 	.byte	0x04, 0x17
        /*000a*/ 	.short	(.L_139 - .L_138)
.L_138:
        /*000c*/ 	.word	0x00000000
        /*0010*/ 	.short	0x0002
        /*0012*/ 	.short	0x0010
        /*0014*/ 	.byte	0x00, 0xf5, 0x21, 0x00


	//----- nvinfo : EIATTR_KPARAM_INFO
	.align		4
.L_139:
        /*0018*/ 	.byte	0x04, 0x17
        /*001a*/ 	.short	(.L_141 - .L_140)
.L_140:
        /*001c*/ 	.word	0x00000000
        /*0020*/ 	.short	0x0001
        /*0022*/ 	.short	0x0008
        /*0024*/ 	.byte	0x00, 0xf5, 0x21, 0x00


	//----- nvinfo : EIATTR_KPARAM_INFO
	.align		4
.L_141:
        /*0028*/ 	.byte	0x04, 0x17
        /*002a*/ 	.short	(.L_143 - .L_142)
.L_142:
        /*002c*/ 	.word	0x00000000
        /*0030*/ 	.short	0x0000
        /*0032*/ 	.short	0x0000
        /*0034*/ 	.byte	0x00, 0xf5, 0x21, 0x00


	//----- nvinfo : EIATTR_SPARSE_MMA_MASK
	.align		4
.L_143:
        /*0038*/ 	.byte	0x03, 0x50
        /*003a*/ 	.short	0x0000


	//----- nvinfo : EIATTR_MAXREG_COUNT
	.align		4
        /*003c*/ 	.byte	0x03, 0x1b
        /*003e*/ 	.short	0x00ff


	//----- nvinfo : EIATTR_NUM_BARRIERS
	.align		4
        /*0040*/ 	.byte	0x02, 0x4c
        /*0042*/ 	.byte	0x01
	.zero		1


	//----- nvinfo : EIATTR_MERCURY_ISA_VERSION
	.align		4
        /*0044*/ 	.byte	0x03, 0x5f
        /*0046*/ 	.short	0x0101


	//----- nvinfo : EIATTR_VRC_CTA_INIT_COUNT
	.align		4
        /*0048*/ 	.byte	0x02, 0x4a
	.zero		1
	.zero		1


	//----- nvinfo : EIATTR_EXIT_INSTR_OFFSETS
	.align		4
        /*004c*/ 	.byte	0x04, 0x1c
        /*004e*/ 	.short	(.L_145 - .L_144)


	//   ....[0]....
.L_144:
        /*0050*/ 	.word	0x000005f0


	//----- nvinfo : EIATTR_CBANK_PARAM_SIZE
	.align		4
.L_145:
        /*0054*/ 	.byte	0x03, 0x19
        /*0056*/ 	.short	0x0018


	//----- nvinfo : EIATTR_PARAM_CBANK
	.align		4
        /*0058*/ 	.byte	0x04, 0x0a
        /*005a*/ 	.short	(.L_147 - .L_146)
	.align		4
.L_146:
        /*005c*/ 	.word	index@(.nv.constant0._Z19forwardKernalOutputP19NeuralNetworkDevicePfS1_)
        /*0060*/ 	.short	0x0380
        /*0062*/ 	.short	0x0018


	//----- nvinfo : EIATTR_SW_WAR
	.align		4
.L_147:
        /*0064*/ 	.byte	0x04, 0x36
        /*0066*/ 	.short	(.L_149 - .L_148)
.L_148:
        /*0068*/ 	.word	0x00000008
.L_149:


//--------------------- .nv.info._Z19forwardKernalHiddenP19NeuralNetworkDevicePfS1_ --------------------------
	.section	.nv.info._Z19forwardKernalHiddenP19NeuralNetworkDevicePfS1_,"",@"SHT_CUDA_INFO"
	.sectionflags	@""
	.align	4


	//----- nvinfo : EIATTR_CUDA_API_VERSION
	.align		4
        /*0000*/ 	.byte	0x04, 0x37
        /*0002*/ 	.short	(.L_151 - .L_150)
.L_150:
        /*0004*/ 	.word	0x00000082


	//----- nvinfo : EIATTR_KPARAM_INFO
	.align		4
.L_151:
        /*0008*/ 	.byte	0x04, 0x17
        /*000a*/ 	.short	(.L_153 - .L_152)
.L_152:
        /*000c*/ 	.word	0x00000000
        /*0010*/ 	.short	0x0002
        /*0012*/ 	.short	0x0010
        /*0014*/ 	.byte	0x00, 0xf5, 0x21, 0x00


	//----- nvinfo : EIATTR_KPARAM_INFO
	.align		4
.L_153:
        /*0018*/ 	.byte	0x04, 0x17
        /*001a*/ 	.short	(.L_155 - .L_154)
.L_154:
        /*001c*/ 	.word	0x00000000
        /*0020*/ 	.short	0x0001
        /*0022*/ 	.short	0x0008
        /*0024*/ 	.byte	0x00, 0xf5, 0x21, 0x00


	//----- nvinfo : EIATTR_KPARAM_INFO
	.align		4
.L_155:
        /*0028*/ 	.byte	0x04, 0x17
        /*002a*/ 	.short	(.L_157 - .L_156)
.L_156:
        /*002c*/ 	.word	0x00000000
        /*0030*/ 	.short	0x0000
        /*0032*/ 	.short	0x0000
        /*0034*/ 	.byte	0x00, 0xf5, 0x21, 0x00


	//----- nvinfo : EIATTR_SPARSE_MMA_MASK
	.align		4
.L_157:
        /*0038*/ 	.byte	0x03, 0x50
        /*003a*/ 	.short	0x0000


	//----- nvinfo : EIATTR_MAXREG_COUNT
	.align		4
        /*003c*/ 	.byte	0x03, 0x1b
        /*003e*/ 	.short	0x00ff


	//----- nvinfo : EIATTR_NUM_BARRIERS
	.align		4
        /*0040*/ 	.byte	0x02, 0x4c
        /*0042*/ 	.byte	0x01
	.zero		1


	//----- nvinfo : EIATTR_MERCURY_ISA_VERSION
	.align		4
        /*0044*/ 	.byte	0x03, 0x5f
        /*0046*/ 	.short	0x0101


	//----- nvinfo : EIATTR_VRC_CTA_INIT_COUNT
	.align		4
        /*0048*/ 	.byte	0x02, 0x4a
	.zero		1
	.zero		1


	//----- nvinfo : EIATTR_EXIT_INSTR_OFFSETS
	.align		4
        /*004c*/ 	.byte	0x04, 0x1c
        /*004e*/ 	.short	(.L_159 - .L_158)


	//   ....[0]....
.L_158:
        /*0050*/ 	.word	0x00000640


	//----- nvinfo : EIATTR_CRS_STACK_SIZE
	.align		4
.L_159:
        /*0054*/ 	.byte	0x04, 0x1e
        /*0056*/ 	.short	(.L_161 - .L_160)
.L_160:
        /*0058*/ 	.word	0x00000000


	//----- nvinfo : EIATTR_CBANK_PARAM_SIZE
	.align		4
.L_161:
        /*005c*/ 	.byte	0x03, 0x19
        /*005e*/ 	.short	0x0018


	//----- nvinfo : EIATTR_PARAM_CBANK
	.align		4
        /*0060*/ 	.byte	0x04, 0x0a
        /*0062*/ 	.short	(.L_163 - .L_162)
	.align		4
.L_162:
        /*0064*/ 	.word	index@(.nv.constant0._Z19forwardKernalHiddenP19NeuralNetworkDevicePfS1_)
        /*0068*/ 	.short	0x0380
        /*006a*/ 	.short	0x0018


	//----- nvinfo : EIATTR_SW_WAR
	.align		4
.L_163:
        /*006c*/ 	.byte	0x04, 0x36
        /*006e*/ 	.short	(.L_165 - .L_164)
.L_164:
        /*0070*/ 	.word	0x00000008
.L_165:


//--------------------- .nv.callgraph             --------------------------
	.section	.nv.callgraph,"",@"SHT_CUDA_CALLGRAPH"
	.align	4
	.sectionentsize	8
	.align		4
        /*0000*/ 	.word	0x00000000
	.align		4
        /*0004*/ 	.word	0xffffffff
	.align		4
        /*0008*/ 	.word	0x00000000
	.align		4
        /*000c*/ 	.word	0xfffffffe
	.align		4
        /*0010*/ 	.word	0x00000000
	.align		4
        /*0014*/ 	.word	0xfffffffd
	.align		4
        /*0018*/ 	.word	0x00000000
	.align		4
        /*001c*/ 	.word	0xfffffffc


//--------------------- .text._Z11findCorrectPfPiS_S_ --------------------------
	.section	.text._Z11findCorrectPfPiS_S_,"ax",@progbits
	.align	128
        .global         _Z11findCorrectPfPiS_S_
        .type           _Z11findCorrectPfPiS_S_,@function
        .size           _Z11findCorrectPfPiS_S_,(.L_x_31 - _Z11findCorrectPfPiS_S_)
        .other          _Z11findCorrectPfPiS_S_,@"STO_CUDA_ENTRY STV_DEFAULT"
_Z11findCorrectPfPiS_S_:
.text._Z11findCorrectPfPiS_S_:
[----:B------:R-:W-:Y:S08]  /*0000*/  LDC R1, c[0x0][0x37c] ;  /* 0x0000df00ff017b82 */ /* 0x000ff00000000800 */
[----:B------:R-:W0:Y:S01]  /*0010*/  LDC.64 R2, c[0x0][0x390] ;  /* 0x0000e400ff027b82 */ /* 0x000e220000000a00 */
[----:B------:R-:W0:Y:S02]  /*0020*/  LDCU.64 UR4, c[0x0][0x358] ;  /* 0x00006b00ff0477ac */ /* 0x000e240008000a00 */
[----:B0-----:R-:W2:Y:S04]  /*0030*/  LDG.E R8, desc[UR4][R2.64] ;  /* 0x0000000402087981 */ /* 0x001ea8000c1e1900 */
[----:B------:R-:W3:Y:S01]  /*0040*/  LDG.E R22, desc[UR4][R2.64+0x4] ;  /* 0x0000040402167981 */ /* 0x000ee2000c1e1900 */
[----:B------:R-:W0:Y:S03]  /*0050*/  LDC.64 R6, c[0x0][0x380] ;  /* 0x0000e000ff067b82 */ /* 0x000e260000000a00 */
[----:B------:R-:W4:Y:S04]  /*0060*/  LDG.E R20, desc[UR4][R2.64+0x8] ;  /* 0x0000080402147981 */ /* 0x000f28000c1e1900 */
[----:B------:R-:W5:Y:S01]  /*0070*/  LDG.E R18, desc[UR4][R2.64+0xc] ;  /* 0x00000c0402127981 */ /* 0x000f62000c1e1900 */
[----:B------:R-:W1:Y:S03]  /*0080*/  LDC.64 R4, c[0x0][0x398] ;  /* 0x0000e600ff047b82 */ /* 0x000e660000000a00 */
[----:B------:R-:W5:Y:S04]  /*0090*/  LDG.E R16, desc[UR4][R2.64+0x10] ;  /* 0x0000100402107981 */ /* 0x000f68000c1e1900 */
[----:B------:R-:W5:Y:S01]  /*00a0*/  LDG.E R14, desc[UR4][R2.64+0x14] ;  /* 0x00001404020e7981 */ /* 0x000f62000c1e1900 */
[----:B------:R-:W-:-:S03]  /*00b0*/  HFMA2 R9, -RZ, RZ, 1.5048828125, 33.21875 ;  /* 0x3e055027ff097431 */ /* 0x000fc600000001ff */
[----:B------:R-:W5:Y:S04]  /*00c0*/  LDG.E R10, desc[UR4][R2.64+0x18] ;  /* 0x00001804020a7981 */ /* 0x000f68000c1e1900 */
[----:B------:R-:W5:Y:S04]  /*00d0*/  LDG.E R12, desc[UR4][R2.64+0x1c] ;  /* 0x00001c04020c7981 */ /* 0x000f68000c1e1900 */
[----:B0-----:R-:W4:Y:S04]  /*00e0*/  LDG.E R19, desc[UR4][R6.64] ;  /* 0x0000000406137981 */ /* 0x001f28000c1e1900 */
[----:B-1----:R-:W4:Y:S04]  /*00f0*/  LDG.E R0, desc[UR4][R4.64] ;  /* 0x0000000404007981 */ /* 0x002f28000c1e1900 */
[----:B------:R-:W5:Y:S04]  /*0100*/  LDG.E R21, desc[UR4][R4.64+0x4] ;  /* 0x0000040404157981 */ /* 0x000f68000c1e1900 */
[----:B------:R-:W5:Y:S04]  /*0110*/  LDG.E R15, desc[UR4][R4.64+0x8] ;  /* 0x00000804040f7981 */ /* 0x000f68000c1e1900 */
[----:B------:R-:W5:Y:S01]  /*0120*/  LDG.E R17, desc[UR4][R4.64+0xc] ;  /* 0x00000c0404117981 */ /* 0x000f62000c1e1900 */
[----:B--2---:R-:W-:-:S13]  /*0130*/  FSETP.GEU.AND P0, PT, R8, 1.175494350822287508e-38, PT ;  /* 0x008000000800780b */ /* 0x004fda0003f0e000 */
[----:B------:R-:W-:-:S05]  /*0140*/  @!P0 FMUL R8, R8, 8388608 ;  /* 0x4b00000008088820 */ /* 0x000fca0000400000 */
[----:B------:R-:W-:-:S04]  /*0150*/  IADD3 R11, PT, PT, R8, -0x3f2aaaab, RZ ;  /* 0xc0d55555080b7810 */ /* 0x000fc80007ffe0ff */
[----:B------:R-:W-:-:S04]  /*0160*/  LOP3.LUT R11, R11, 0xff800000, RZ, 0xc0, !PT ;  /* 0xff8000000b0b7812 */ /* 0x000fc800078ec0ff */
[----:B------:R-:W-:-:S05]  /*0170*/  IADD3 R24, PT, PT, R8, -R11, RZ ;  /* 0x8000000b08187210 */ /* 0x000fca0007ffe0ff */
[----:B------:R-:W-:-:S04]  /*0180*/  FADD R24, R24, -1 ;  /* 0xbf80000018187421 */ /* 0x000fc80000000000 */
[----:B------:R-:W-:-:S04]  /*0190*/  FFMA R13, R24, -R9, 0.14084610342979431152 ;  /* 0x3e1039f6180d7423 */ /* 0x000fc80000000809 */
[----:B------:R-:W-:Y:S01]  /*01a0*/  FFMA R13, R24, R13, -0.12148627638816833496 ;  /* 0xbdf8cdcc180d7423 */ /* 0x000fe2000000000d */
[----:B---3--:R-:W-:-:S03]  /*01b0*/  FSETP.GEU.AND P2, PT, R22, 1.175494350822287508e-38, PT ;  /* 0x008000001600780b */ /* 0x008fc60003f4e000 */
[----:B------:R-:W-:-:S04]  /*01c0*/  FFMA R13, R24, R13, 0.13980610668659210205 ;  /* 0x3e0f2955180d7423 */ /* 0x000fc8000000000d */
[----:B------:R-:W-:-:S04]  /*01d0*/  FFMA R13, R24, R13, -0.16684235632419586182 ;  /* 0xbe2ad8b9180d7423 */ /* 0x000fc8000000000d */
[----:B------:R-:W-:-:S04]  /*01e0*/  FFMA R13, R24, R13, 0.20012299716472625732 ;  /* 0x3e4ced0b180d7423 */ /* 0x000fc8000000000d */
[----:B------:R-:W-:Y:S01]  /*01f0*/  FFMA R13, R24, R13, -0.24999669194221496582 ;  /* 0xbe7fff22180d7423 */ /* 0x000fe2000000000d */
[----:B------:R-:W-:-:S03]  /*0200*/  @!P2 FMUL R22, R22, 8388608 ;  /* 0x4b0000001616a820 */ /* 0x000fc60000400000 */
[----:B------:R-:W-:Y:S01]  /*0210*/  FFMA R13, R24, R13, 0.33333182334899902344 ;  /* 0x3eaaaa78180d7423 */ /* 0x000fe2000000000d */
[----:B------:R-:W-:Y:S02]  /*0220*/  I2FP.F32.S32 R26, R11 ;  /* 0x0000000b001a7245 */ /* 0x000fe40000201400 */
[----:B------:R-:W-:Y:S01]  /*0230*/  IADD3 R23, PT, PT, R22, -0x3f2aaaab, RZ ;  /* 0xc0d5555516177810 */ /* 0x000fe20007ffe0ff */
[C---:B------:R-:W-:Y:S01]  /*0240*/  FFMA R13, R24.reuse, R13, -0.5 ;  /* 0xbf000000180d7423 */ /* 0x040fe2000000000d */
[----:B------:R-:W-:Y:S02]  /*0250*/  FSEL R11, RZ, -23, P0 ;  /* 0xc1b80000ff0b7808 */ /* 0x000fe40000000000 */
[----:B------:R-:W-:Y:S01]  /*0260*/  LOP3.LUT R23, R23, 0xff800000, RZ, 0xc0, !PT ;  /* 0xff80000017177812 */ /* 0x000fe200078ec0ff */
[----:B------:R-:W-:Y:S02]  /*0270*/  FMUL R13, R24, R13 ;  /* 0x0000000d180d7220 */ /* 0x000fe40000400000 */
[----:B------:R-:W-:Y:S01]  /*0280*/  FFMA R11, R26, 1.1920928955078125e-07, R11 ;  /* 0x340000001a0b7823 */ /* 0x000fe2000000000b */
[----:B------:R-:W-:Y:S01]  /*0290*/  IADD3 R26, PT, PT, R22, -R23, RZ ;  /* 0x80000017161a7210 */ /* 0x000fe20007ffe0ff */
[----:B------:R-:W-:-:S02]  /*02a0*/  FFMA R24, R24, R13, R24 ;  /* 0x0000000d18187223 */ /* 0x000fc40000000018 */
[----:B------:R-:W2:Y:S02]  /*02b0*/  LDG.E R13, desc[UR4][R4.64+0x10] ;  /* 0x00001004040d7981 */ /* 0x000ea4000c1e1900 */
[----:B------:R-:W-:Y:S01]  /*02c0*/  FFMA R25, R11, 0.69314718246459960938, R24 ;  /* 0x3f3172180b197823 */ /* 0x000fe20000000018 */
[----:B------:R-:W-:-:S04]  /*02d0*/  FADD R24, R26, -1 ;  /* 0xbf8000001a187421 */ /* 0x000fc80000000000 */
[----:B------:R-:W-:Y:S01]  /*02e0*/  FFMA R11, R24, -R9, 0.14084610342979431152 ;  /* 0x3e1039f6180b7423 */ /* 0x000fe20000000809 */
[----:B------:R-:W-:-:S03]  /*02f0*/  ISETP.GT.U32.AND P0, PT, R8, 0x7f7fffff, PT ;  /* 0x7f7fffff0800780c */ /* 0x000fc60003f04070 */
[----:B------:R-:W-:-:S04]  /*0300*/  FFMA R27, R24, R11, -0.12148627638816833496 ;  /* 0xbdf8cdcc181b7423 */ /* 0x000fc8000000000b */
[----:B------:R-:W-:Y:S01]  /*0310*/  FFMA R27, R24, R27, 0.13980610668659210205 ;  /* 0x3e0f2955181b7423 */ /* 0x000fe2000000001b */
[----:B------:R-:W-:-:S03]  /*0320*/  MOV R11, 0x7f800000 ;  /* 0x7f800000000b7802 */ /* 0x000fc60000000f00 */
[----:B------:R-:W-:Y:S01]  /*0330*/  FFMA R27, R24, R27, -0.16684235632419586182 ;  /* 0xbe2ad8b9181b7423 */ /* 0x000fe2000000001b */
[C---:B------:R-:W-:Y:S01]  /*0340*/  FSETP.NEU.AND P1, PT, R8.reuse, RZ, PT ;  /* 0x000000ff0800720b */ /* 0x040fe20003f2d000 */
[----:B------:R-:W-:Y:S02]  /*0350*/  @P0 FFMA R25, R8, R11, +INF ;  /* 0x7f80000008190423 */ /* 0x000fe4000000000b */
[C---:B------:R-:W-:Y:S01]  /*0360*/  FFMA R27, R24.reuse, R27, 0.20012299716472625732 ;  /* 0x3e4ced0b181b7423 */ /* 0x040fe2000000001b */
[----:B------:R-:W3:Y:S03]  /*0370*/  LDG.E R8, desc[UR4][R2.64+0x20] ;  /* 0x0000200402087981 */ /* 0x000ee6000c1e1900 */
[----:B------:R-:W-:Y:S01]  /*0380*/  FFMA R27, R24, R27, -0.24999669194221496582 ;  /* 0xbe7fff22181b7423 */ /* 0x000fe2000000001b */
[----:B------:R-:W-:-:S03]  /*0390*/  FSEL R25, R25, -INF , P1 ;  /* 0xff80000019197808 */ /* 0x000fc60000800000 */
[----:B------:R-:W-:Y:S02]  /*03a0*/  FFMA R27, R24, R27, 0.33333182334899902344 ;  /* 0x3eaaaa78181b7423 */ /* 0x000fe4000000001b */
[----:B----4-:R-:W-:Y:S02]  /*03b0*/  FFMA R26, -R0, R25, R19 ;  /* 0x00000019001a7223 */ /* 0x010fe40000000113 */
[----:B------:R-:W4:Y:S01]  /*03c0*/  LDG.E R0, desc[UR4][R2.64+0x24] ;  /* 0x0000240402007981 */ /* 0x000f22000c1e1900 */
[----:B------:R-:W-:Y:S01]  /*03d0*/  FFMA R27, R24, R27, -0.5 ;  /* 0xbf000000181b7423 */ /* 0x000fe2000000001b */
[----:B------:R-:W-:Y:S02]  /*03e0*/  FSETP.GEU.AND P1, PT, R20, 1.175494350822287508e-38, PT ;  /* 0x008000001400780b */ /* 0x000fe40003f2e000 */
[----:B------:R-:W4:Y:S01]  /*03f0*/  LDG.E R19, desc[UR4][R4.64+0x14] ;  /* 0x0000140404137981 */ /* 0x000f22000c1e1900 */
[----:B------:R-:W-:-:S04]  /*0400*/  FMUL R27, R24, R27 ;  /* 0x0000001b181b7220 */ /* 0x000fc80000400000 */
[----:B------:R-:W-:Y:S01]  /*0410*/  FFMA R28, R24, R27, R24 ;  /* 0x0000001b181c7223 */ /* 0x000fe20000000018 */
[----:B------:R-:W-:Y:S02]  /*0420*/  I2FP.F32.S32 R24, R23 ;  /* 0x0000001700187245 */ /* 0x000fe40000201400 */
[----:B------:R-:W-:Y:S02]  /*0430*/  FSEL R23, RZ, -23, P2 ;  /* 0xc1b80000ff177808 */ /* 0x000fe40001000000 */
[----:B------:R-:W-:Y:S01]  /*0440*/  ISETP.GT.U32.AND P0, PT, R22, 0x7f7fffff, PT ;  /* 0x7f7fffff1600780c */ /* 0x000fe20003f04070 */
[----:B------:R-:W-:Y:S02]  /*0450*/  @!P1 FMUL R20, R20, 8388608 ;  /* 0x4b00000014149820 */ /* 0x000fe40000400000 */
[----:B------:R-:W-:-:S04]  /*0460*/  FFMA R23, R24, 1.1920928955078125e-07, R23 ;  /* 0x3400000018177823 */ /* 0x000fc80000000017 */
[----:B------:R-:W-:Y:S01]  /*0470*/  FFMA R28, R23, 0.69314718246459960938, R28 ;  /* 0x3f317218171c7823 */ /* 0x000fe2000000001c */
[----:B------:R-:W-:-:S04]  /*0480*/  IADD3 R23, PT, PT, R20, -0x3f2aaaab, RZ ;  /* 0xc0d5555514177810 */ /* 0x000fc80007ffe0ff */
[----:B------:R-:W-:Y:S01]  /*0490*/  LOP3.LUT R23, R23, 0xff800000, RZ, 0xc0, !PT ;  /* 0xff80000017177812 */ /* 0x000fe200078ec0ff */
[C---:B------:R-:W-:Y:S01]  /*04a0*/  @P0 FFMA R28, R22.reuse, R11, +INF ;  /* 0x7f800000161c0423 */ /* 0x040fe2000000000b */
[----:B------:R-:W-:Y:S02]  /*04b0*/  FSETP.NEU.AND P0, PT, R22, RZ, PT ;  /* 0x000000ff1600720b */ /* 0x000fe40003f0d000 */
[----:B------:R-:W-:Y:S02]  /*04c0*/  IADD3 R22, PT, PT, R20, -R23, RZ ;  /* 0x8000001714167210 */ /* 0x000fe40007ffe0ff */
[----:B------:R-:W-:-:S03]  /*04d0*/  FSEL R28, R28, -INF , P0 ;  /* 0xff8000001c1c7808 */ /* 0x000fc60000000000 */
[----:B------:R-:W-:Y:S02]  /*04e0*/  FADD R22, R22, -1 ;  /* 0xbf80000016167421 */ /* 0x000fe40000000000 */
[----:B-----5:R-:W-:Y:S02]  /*04f0*/  FFMA R26, -R21, R28, R26 ;  /* 0x0000001c151a7223 */ /* 0x020fe4000000011a */
[----:B------:R-:W-:-:S04]  /*0500*/  FFMA R21, R22, -R9, 0.14084610342979431152 ;  /* 0x3e1039f616157423 */ /* 0x000fc80000000809 */
[----:B------:R-:W-:-:S04]  /*0510*/  FFMA R21, R22, R21, -0.12148627638816833496 ;  /* 0xbdf8cdcc16157423 */ /* 0x000fc80000000015 */
[----:B------:R-:W-:-:S04]  /*0520*/  FFMA R21, R22, R21, 0.13980610668659210205 ;  /* 0x3e0f295516157423 */ /* 0x000fc80000000015 */
[----:B------:R-:W-:-:S04]  /*0530*/  FFMA R21, R22, R21, -0.16684235632419586182 ;  /* 0xbe2ad8b916157423 */ /* 0x000fc80000000015 */
[----:B------:R-:W-:-:S04]  /*0540*/  FFMA R21, R22, R21, 0.20012299716472625732 ;  /* 0x3e4ced0b16157423 */ /* 0x000fc80000000015 */
[----:B------:R-:W-:-:S04]  /*0550*/  FFMA R21, R22, R21, -0.24999669194221496582 ;  /* 0xbe7fff2216157423 */ /* 0x000fc80000000015 */
[----:B------:R-:W-:Y:S01]  /*0560*/  FFMA R21, R22, R21, 0.33333182334899902344 ;  /* 0x3eaaaa7816157423 */ /* 0x000fe20000000015 */
[----:B------:R-:W-:Y:S02]  /*0570*/  I2FP.F32.S32 R24, R23 ;  /* 0x0000001700187245 */ /* 0x000fe40000201400 */
[----:B------:R-:W-:Y:S01]  /*0580*/  ISETP.GT.U32.AND P0, PT, R20, 0x7f7fffff, PT ;  /* 0x7f7fffff1400780c */ /* 0x000fe20003f04070 */
[C---:B------:R-:W-:Y:S01]  /*0590*/  FFMA R25, R22.reuse, R21, -0.5 ;  /* 0xbf00000016197423 */ /* 0x040fe20000000015 */
[----:B------:R-:W-:Y:S01]  /*05a0*/  FSEL R21, RZ, -23, P1 ;  /* 0xc1b80000ff157808 */ /* 0x000fe20000800000 */
[----:B------:R-:W5:Y:S02]  /*05b0*/  LDG.E R23, desc[UR4][R4.64+0x20] ;  /* 0x0000200404177981 */ /* 0x000f64000c1e1900 */
[----:B------:R-:W-:Y:S02]  /*05c0*/  FMUL R25, R22, R25 ;  /* 0x0000001916197220 */ /* 0x000fe40000400000 */
[----:B------:R-:W-:-:S02]  /*05d0*/  FFMA R21, R24, 1.1920928955078125e-07, R21 ;  /* 0x3400000018157823 */ /* 0x000fc40000000015 */
[----:B------:R-:W-:Y:S02]  /*05e0*/  FFMA R24, R22, R25, R22 ;  /* 0x0000001916187223 */ /* 0x000fe40000000016 */
[----:B------:R-:W5:Y:S02]  /*05f0*/  LDG.E R22, desc[UR4][R4.64+0x18] ;  /* 0x0000180404167981 */ /* 0x000f64000c1e1900 */
[----:B------:R-:W-:Y:S02]  /*0600*/  FFMA R24, R21, 0.69314718246459960938, R24 ;  /* 0x3f31721815187823 */ /* 0x000fe40000000018 */
[----:B------:R-:W5:Y:S01]  /*0610*/  LDG.E R21, desc[UR4][R4.64+0x1c] ;  /* 0x00001c0404157981 */ /* 0x000f62000c1e1900 */
[C---:B------:R-:W-:Y:S01]  /*0620*/  @P0 FFMA R24, R20.reuse, R11, +INF ;  /* 0x7f80000014180423 */ /* 0x040fe2000000000b */
[----:B------:R-:W-:Y:S02]  /*0630*/  FSETP.NEU.AND P0, PT, R20, RZ, PT ;  /* 0x000000ff1400720b */ /* 0x000fe40003f0d000 */
[----:B------:R-:W5:Y:S01]  /*0640*/  LDG.E R20, desc[UR4][R4.64+0x24] ;  /* 0x0000240404147981 */ /* 0x000f62000c1e1900 */
[----:B------:R-:W-:-:S02]  /*0650*/  FSETP.GEU.AND P1, PT, R18, 1.175494350822287508e-38, PT ;  /* 0x008000001200780b */ /* 0x000fc40003f2e000 */
[----:B------:R-:W-:-:S05]  /*0660*/  FSEL R24, R24, -INF , P0 ;  /* 0xff80000018187808 */ /* 0x000fca0000000000 */
[----:B------:R-:W-:-:S06]  /*0670*/  FFMA R26, -R15, R24, R26 ;  /* 0x000000180f1a7223 */ /* 0x000fcc000000011a */
[----:B------:R-:W-:-:S05]  /*0680*/  @!P1 FMUL R18, R18, 8388608 ;  /* 0x4b00000012129820 */ /* 0x000fca0000400000 */
[----:B------:R-:W-:-:S04]  /*0690*/  IADD3 R15, PT, PT, R18, -0x3f2aaaab, RZ ;  /* 0xc0d55555120f7810 */ /* 0x000fc80007ffe0ff */
[----:B------:R-:W-:-:S04]  /*06a0*/  LOP3.LUT R15, R15, 0xff800000, RZ, 0xc0, !PT ;  /* 0xff8000000f0f7812 */ /* 0x000fc800078ec0ff */
[----:B------:R-:W-:-:S05]  /*06b0*/  IADD3 R24, PT, PT, R18, -R15, RZ ;  /* 0x8000000f12187210 */ /* 0x000fca0007ffe0ff */
[----:B------:R-:W-:-:S04]  /*06c0*/  FADD R24, R24, -1 ;  /* 0xbf80000018187421 */ /* 0x000fc80000000000 */
[----:B------:R-:W-:-:S04]  /*06d0*/  FFMA R25, R24, -R9, 0.14084610342979431152 ;  /* 0x3e1039f618197423 */ /* 0x000fc80000000809 */
[----:B------:R-:W-:-:S04]  /*06e0*/  FFMA R25, R24, R25, -0.12148627638816833496 ;  /* 0xbdf8cdcc18197423 */ /* 0x000fc80000000019 */
[----:B------:R-:W-:-:S04]  /*06f0*/  FFMA R25, R24, R25, 0.13980610668659210205 ;  /* 0x3e0f295518197423 */ /* 0x000fc80000000019 */
[----:B------:R-:W-:-:S04]  /*0700*/  FFMA R25, R24, R25, -0.16684235632419586182 ;  /* 0xbe2ad8b918197423 */ /* 0x000fc80000000019 */
[----:B------:R-:W-:-:S04]  /*0710*/  FFMA R25, R24, R25, 0.20012299716472625732 ;  /* 0x3e4ced0b18197423 */ /* 0x000fc80000000019 */
[----:B------:R-:W-:Y:S01]  /*0720*/  FFMA R25, R24, R25, -0.24999669194221496582 ;  /* 0xbe7fff2218197423 */ /* 0x000fe20000000019 */
[----:B------:R-:W-:-:S03]  /*0730*/  FSETP.GEU.AND P2, PT, R16, 1.175494350822287508e-38, PT ;  /* 0x008000001000780b */ /* 0x000fc60003f4e000 */
[----:B------:R-:W-:-:S04]  /*0740*/  FFMA R25, R24, R25, 0.33333182334899902344 ;  /* 0x3eaaaa7818197423 */ /* 0x000fc80000000019 */
[----:B------:R-:W-:Y:S01]  /*0750*/  FFMA R25, R24, R25, -0.5 ;  /* 0xbf00000018197423 */ /* 0x000fe20000000019 */
[----:B------:R-:W-:-:S03]  /*0760*/  ISETP.GT.U32.AND P0, PT, R18, 0x7f7fffff, PT ;  /* 0x7f7fffff1200780c */ /* 0x000fc60003f04070 */
[----:B------:R-:W-:Y:S02]  /*0770*/  FMUL R25, R24, R25 ;  /* 0x0000001918197220 */ /* 0x000fe40000400000 */
[----:B------:R-:W-:Y:S02]  /*0780*/  @!P2 FMUL R16, R16, 8388608 ;  /* 0x4b0000001010a820 */ /* 0x000fe40000400000 */
[----:B------:R-:W-:Y:S01]  /*0790*/  FFMA R28, R24, R25, R24 ;  /* 0x00000019181c7223 */ /* 0x000fe20000000018 */
[----:B------:R-:W-:Y:S02]  /*07a0*/  I2FP.F32.S32 R24, R15 ;  /* 0x0000000f00187245 */ /* 0x000fe40000201400 */
[----:B------:R-:W-:Y:S02]  /*07b0*/  FSEL R15, RZ, -23, P1 ;  /* 0xc1b80000ff0f7808 */ /* 0x000fe40000800000 */
[----:B------:R-:W-:-:S03]  /*07c0*/  IADD3 R25, PT, PT, R16, -0x3f2aaaab, RZ ;  /* 0xc0d5555510197810 */ /* 0x000fc60007ffe0ff */
[----:B------:R-:W-:Y:S01]  /*07d0*/  FFMA R15, R24, 1.1920928955078125e-07, R15 ;  /* 0x34000000180f7823 */ /* 0x000fe2000000000f */
[----:B------:R-:W-:-:S03]  /*07e0*/  LOP3.LUT R25, R25, 0xff800000, RZ, 0xc0, !PT ;  /* 0xff80000019197812 */ /* 0x000fc600078ec0ff */
[----:B------:R-:W-:Y:S01]  /*07f0*/  FFMA R15, R15, 0.69314718246459960938, R28 ;  /* 0x3f3172180f0f7823 */ /* 0x000fe2000000001c */
[C---:B------:R-:W-:Y:S01]  /*0800*/  @P0 FFMA R15, R18.reuse, R11, +INF ;  /* 0x7f800000120f0423 */ /* 0x040fe2000000000b */
[----:B------:R-:W-:Y:S02]  /*0810*/  FSETP.NEU.AND P0, PT, R18, RZ, PT ;  /* 0x000000ff1200720b */ /* 0x000fe40003f0d000 */
[----:B------:R-:W-:Y:S02]  /*0820*/  IADD3 R18, PT, PT, R16, -R25, RZ ;  /* 0x8000001910127210 */ /* 0x000fe40007ffe0ff */
[----:B------:R-:W-:-:S03]  /*0830*/  FSEL R15, R15, -INF , P0 ;  /* 0xff8000000f0f7808 */ /* 0x000fc60000000000 */
[----:B------:R-:W-:Y:S02]  /*0840*/  FADD R18, R18, -1 ;  /* 0xbf80000012127421 */ /* 0x000fe40000000000 */
[----:B------:R-:W-:Y:S02]  /*0850*/  FFMA R26, -R17, R15, R26 ;  /* 0x0000000f111a7223 */ /* 0x000fe4000000011a */
[----:B------:R-:W-:-:S04]  /*0860*/  FFMA R15, R18, -R9, 0.14084610342979431152 ;  /* 0x3e1039f6120f7423 */ /* 0x000fc80000000809 */
[----:B------:R-:W-:Y:S01]  /*0870*/  FFMA R15, R18, R15, -0.12148627638816833496 ;  /* 0xbdf8cdcc120f7423 */ /* 0x000fe2000000000f */
[----:B------:R-:W-:-:S03]  /*0880*/  FSETP.GEU.AND P0, PT, R14, 1.175494350822287508e-38, PT ;  /* 0x008000000e00780b */ /* 0x000fc60003f0e000 */
[----:B------:R-:W-:-:S04]  /*0890*/  FFMA R15, R18, R15, 0.13980610668659210205 ;  /* 0x3e0f2955120f7423 */ /* 0x000fc8000000000f */
[----:B------:R-:W-:-:S04]  /*08a0*/  FFMA R15, R18, R15, -0.16684235632419586182 ;  /* 0xbe2ad8b9120f7423 */ /* 0x000fc8000000000f */
[----:B------:R-:W-:-:S04]  /*08b0*/  FFMA R15, R18, R15, 0.20012299716472625732 ;  /* 0x3e4ced0b120f7423 */ /* 0x000fc8000000000f */
[----:B------:R-:W-:Y:S01]  /*08c0*/  FFMA R15, R18, R15, -0.24999669194221496582 ;  /* 0xbe7fff22120f7423 */ /* 0x000fe2000000000f */
[----:B------:R-:W-:-:S03]  /*08d0*/  @!P0 FMUL R14, R14, 8388608 ;  /* 0x4b0000000e0e8820 */ /* 0x000fc60000400000 */
[----:B------:R-:W-:Y:S02]  /*08e0*/  FFMA R15, R18, R15, 0.33333182334899902344 ;  /* 0x3eaaaa78120f7423 */ /* 0x000fe4000000000f */
[----:B------:R-:W-:Y:S02]  /*08f0*/  IADD3 R24, PT, PT, R14, -0x3f2aaaab, RZ ;  /* 0xc0d555550e187810 */ /* 0x000fe40007ffe0ff */
[----:B------:R-:W-:-:S04]  /*0900*/  FFMA R15, R18, R15, -0.5 ;  /* 0xbf000000120f7423 */ /* 0x000fc8000000000f */
[----:B------:R-:W-:Y:S01]  /*0910*/  FMUL R17, R18, R15 ;  /* 0x0000000f12117220 */ /* 0x000fe20000400000 */
[----:B------:R-:W-:-:S03]  /*0920*/  LOP3.LUT R15, R24, 0xff800000, RZ, 0xc0, !PT ;  /* 0xff800000180f7812 */ /* 0x000fc600078ec0ff */
[----:B------:R-:W-:Y:S01]  /*0930*/  FFMA R17, R18, R17, R18 ;  /* 0x0000001112117223 */ /* 0x000fe20000000012 */
[----:B------:R-:W-:Y:S02]  /*0940*/  IADD3 R18, PT, PT, R14, -R15, RZ ;  /* 0x8000000f0e127210 */ /* 0x000fe40007ffe0ff */
[----:B------:R-:W-:Y:S02]  /*0950*/  I2FP.F32.S32 R25, R25 ;  /* 0x0000001900197245 */ /* 0x000fe40000201400 */
[----:B------:R-:W-:Y:S01]  /*0960*/  FSEL R24, RZ, -23, P2 ;  /* 0xc1b80000ff187808 */ /* 0x000fe20001000000 */
[----:B------:R-:W-:-:S04]  /*0970*/  FADD R18, R18, -1 ;  /* 0xbf80000012127421 */ /* 0x000fc80000000000 */
[----:B------:R-:W-:Y:S01]  /*0980*/  FFMA R24, R25, 1.1920928955078125e-07, R24 ;  /* 0x3400000019187823 */ /* 0x000fe20000000018 */
[----:B------:R-:W-:Y:S01]  /*0990*/  FFMA R25, R18, -R9, 0.14084610342979431152 ;  /* 0x3e1039f612197423 */ /* 0x000fe20000000809 */
[----:B------:R-:W-:-:S03]  /*09a0*/  ISETP.GT.U32.AND P2, PT, R16, 0x7f7fffff, PT ;  /* 0x7f7fffff1000780c */ /* 0x000fc60003f44070 */
[----:B------:R-:W-:Y:S01]  /*09b0*/  FFMA R25, R18, R25, -0.12148627638816833496 ;  /* 0xbdf8cdcc12197423 */ /* 0x000fe20000000019 */
[----:B------:R-:W-:-:S03]  /*09c0*/  FSETP.GEU.AND P1, PT, R10, 1.175494350822287508e-38, PT ;  /* 0x008000000a00780b */ /* 0x000fc60003f2e000 */
[----:B------:R-:W-:-:S04]  /*09d0*/  FFMA R25, R18, R25, 0.13980610668659210205 ;  /* 0x3e0f295512197423 */ /* 0x000fc80000000019 */
[----:B------:R-:W-:Y:S01]  /*09e0*/  FFMA R25, R18, R25, -0.16684235632419586182 ;  /* 0xbe2ad8b912197423 */ /* 0x000fe20000000019 */
[----:B------:R-:W-:Y:S01]  /*09f0*/  FFMA R17, R24, 0.69314718246459960938, R17 ;  /* 0x3f31721818117823 */ /* 0x000fe20000000011 */
[----:B------:R-:W-:Y:S02]  /*0a00*/  @P2 FFMA R17, R16, R11, +INF ;  /* 0x7f80000010112423 */ /* 0x000fe4000000000b */
[----:B------:R-:W-:Y:S01]  /*0a10*/  FFMA R25, R18, R25, 0.20012299716472625732 ;  /* 0x3e4ced0b12197423 */ /* 0x000fe20000000019 */
[----:B------:R-:W-:-:S03]  /*0a20*/  FSETP.GEU.AND P2, PT, R12, 1.175494350822287508e-38, PT ;  /* 0x008000000c00780b */ /* 0x000fc60003f4e000 */
[----:B------:R-:W-:Y:S01]  /*0a30*/  FFMA R25, R18, R25, -0.24999669194221496582 ;  /* 0xbe7fff2212197423 */ /* 0x000fe20000000019 */
[----:B------:R-:W-:Y:S01]  /*0a40*/  FSETP.NEU.AND P3, PT, R16, RZ, PT ;  /* 0x000000ff1000720b */ /* 0x000fe20003f6d000 */
[----:B------:R-:W-:Y:S02]  /*0a50*/  @!P1 FMUL R10, R10, 8388608 ;  /* 0x4b0000000a0a9820 */ /* 0x000fe40000400000 */
[----:B------:R-:W-:Y:S01]  /*0a60*/  FFMA R25, R18, R25, 0.33333182334899902344 ;  /* 0x3eaaaa7812197423 */ /* 0x000fe20000000019 */
[----:B------:R-:W-:Y:S02]  /*0a70*/  FSEL R17, R17, -INF , P3 ;  /* 0xff80000011117808 */ /* 0x000fe40001800000 */
[----:B------:R-:W-:Y:S01]  /*0a80*/  IADD3 R16, PT, PT, R10, -0x3f2aaaab, RZ ;  /* 0xc0d555550a107810 */ /* 0x000fe20007ffe0ff */
[----:B------:R-:W-:Y:S02]  /*0a90*/  FFMA R25, R18, R25, -0.5 ;  /* 0xbf00000012197423 */ /* 0x000fe40000000019 */
[----:B------:R-:W-:-:S02]  /*0aa0*/  @!P2 FMUL R12, R12, 8388608 ;  /* 0x4b0000000c0ca820 */ /* 0x000fc40000400000 */
[----:B------:R-:W-:Y:S01]  /*0ab0*/  FMUL R25, R18, R25 ;  /* 0x0000001912197220 */ /* 0x000fe20000400000 */
[----:B--2---:R-:W-:Y:S01]  /*0ac0*/  FFMA R26, -R13, R17, R26 ;  /* 0x000000110d1a7223 */ /* 0x004fe2000000011a */
[----:B------:R-:W-:Y:S02]  /*0ad0*/  LOP3.LUT R17, R16, 0xff800000, RZ, 0xc0, !PT ;  /* 0xff80000010117812 */ /* 0x000fe400078ec0ff */
[----:B------:R-:W-:Y:S01]  /*0ae0*/  FFMA R18, R18, R25, R18 ;  /* 0x0000001912127223 */ /* 0x000fe20000000012 */
[----:B------:R-:W-:Y:S02]  /*0af0*/  FSEL R13, RZ, -23, P0 ;  /* 0xc1b80000ff0d7808 */ /* 0x000fe40000000000 */
[----:B------:R-:W-:Y:S02]  /*0b00*/  I2FP.F32.S32 R16, R15 ;  /* 0x0000000f00107245 */ /* 0x000fe40000201400 */
[----:B------:R-:W-:Y:S02]  /*0b10*/  IADD3 R24, PT, PT, R10, -R17, RZ ;  /* 0x800000110a187210 */ /* 0x000fe40007ffe0ff */
[----:B------:R-:W-:-:S02]  /*0b20*/  ISETP.GT.U32.AND P0, PT, R14, 0x7f7fffff, PT ;  /* 0x7f7fffff0e00780c */ /* 0x000fc40003f04070 */
[----:B------:R-:W-:Y:S01]  /*0b30*/  IADD3 R25, PT, PT, R12, -0x3f2aaaab, RZ ;  /* 0xc0d555550c197810 */ /* 0x000fe20007ffe0ff */
[----:B------:R-:W-:Y:S01]  /*0b40*/  FFMA R15, R16, 1.1920928955078125e-07, R13 ;  /* 0x34000000100f7823 */ /* 0x000fe2000000000d */
[----:B------:R-:W-:Y:S02]  /*0b50*/  FADD R16, R24, -1 ;  /* 0xbf80000018107421 */ /* 0x000fe40000000000 */
[----:B------:R-:W-:Y:S01]  /*0b60*/  LOP3.LUT R13, R25, 0xff800000, RZ, 0xc0, !PT ;  /* 0xff800000190d7812 */ /* 0x000fe200078ec0ff */
[----:B------:R-:W-:Y:S01]  /*0b70*/  FFMA R18, R15, 0.69314718246459960938, R18 ;  /* 0x3f3172180f127823 */ /* 0x000fe20000000012 */
[----:B------:R-:W-:Y:S02]  /*0b80*/  FFMA R15, R16, -R9, 0.14084610342979431152 ;  /* 0x3e1039f6100f7423 */ /* 0x000fe40000000809 */
[----:B------:R-:W-:Y:S02]  /*0b90*/  IADD3 R24, PT, PT, R12, -R13, RZ ;  /* 0x8000000d0c187210 */ /* 0x000fe40007ffe0ff */
[----:B------:R-:W-:Y:S01]  /*0ba0*/  FFMA R15, R16, R15, -0.12148627638816833496 ;  /* 0xbdf8cdcc100f7423 */ /* 0x000fe2000000000f */
[C---:B------:R-:W-:Y:S01]  /*0bb0*/  FSETP.NEU.AND P4, PT, R14.reuse, RZ, PT ;  /* 0x000000ff0e00720b */ /* 0x040fe20003f8d000 */
[----:B------:R-:W-:Y:S01]  /*0bc0*/  @P0 FFMA R18, R14, R11, +INF ;  /* 0x7f8000000e120423 */ /* 0x000fe2000000000b */
[----:B------:R-:W-:Y:S01]  /*0bd0*/  FADD R14, R24, -1 ;  /* 0xbf800000180e7421 */ /* 0x000fe20000000000 */
[----:B------:R-:W-:Y:S01]  /*0be0*/  FFMA R15, R16, R15, 0.13980610668659210205 ;  /* 0x3e0f2955100f7423 */ /* 0x000fe2000000000f */
[----:B---3--:R-:W-:-:S02]  /*0bf0*/  FSETP.GEU.AND P3, PT, R8, 1.175494350822287508e-38, PT ;  /* 0x008000000800780b */ /* 0x008fc40003f6e000 */
[----:B------:R-:W-:Y:S01]  /*0c00*/  FFMA R25, R14, -R9, 0.14084610342979431152 ;  /* 0x3e1039f60e197423 */ /* 0x000fe20000000809 */
[----:B------:R-:W-:-:S03]  /*0c10*/  FFMA R15, R16, R15, -0.16684235632419586182 ;  /* 0xbe2ad8b9100f7423 */ /* 0x000fc6000000000f */
[----:B------:R-:W-:Y:S01]  /*0c20*/  FFMA R25, R14, R25, -0.12148627638816833496 ;  /* 0xbdf8cdcc0e197423 */ /* 0x000fe20000000019 */
[----:B------:R-:W-:-:S03]  /*0c30*/  FFMA R15, R16, R15, 0.20012299716472625732 ;  /* 0x3e4ced0b100f7423 */ /* 0x000fc6000000000f */
[----:B------:R-:W-:Y:S01]  /*0c40*/  FFMA R27, R14, R25, 0.13980610668659210205 ;  /* 0x3e0f29550e1b7423 */ /* 0x000fe20000000019 */
[----:B------:R-:W-:Y:S01]  /*0c50*/  FSEL R18, R18, -INF , P4 ;  /* 0xff80000012127808 */ /* 0x000fe20002000000 */
[----:B------:R-:W-:Y:S01]  /*0c60*/  FFMA R25, R16, R15, -0.24999669194221496582 ;  /* 0xbe7fff2210197423 */ /* 0x000fe2000000000f */
[----:B----4-:R-:W-:Y:S01]  /*0c70*/  FSETP.GEU.AND P0, PT, R0, 1.175494350822287508e-38, PT ;  /* 0x008000000000780b */ /* 0x010fe20003f0e000 */
[----:B------:R-:W-:Y:S01]  /*0c80*/  FFMA R27, R14, R27, -0.16684235632419586182 ;  /* 0xbe2ad8b90e1b7423 */ /* 0x000fe2000000001b */
[----:B------:R-:W-:Y:S01]  /*0c90*/  @!P3 FMUL R8, R8, 8388608 ;  /* 0x4b0000000808b820 */ /* 0x000fe20000400000 */
[----:B------:R-:W-:Y:S01]  /*0ca0*/  FFMA R25, R16, R25, 0.33333182334899902344 ;  /* 0x3eaaaa7810197423 */ /* 0x000fe20000000019 */
[----:B------:R-:W-:Y:S01]  /*0cb0*/  FFMA R19, -R19, R18, R26 ;  /* 0x0000001213137223 */ /* 0x000fe2000000011a */
[----:B------:R-:W-:Y:S01]  /*0cc0*/  FFMA R27, R14, R27, 0.20012299716472625732 ;  /* 0x3e4ced0b0e1b7423 */ /* 0x000fe2000000001b */
[----:B------:R-:W-:Y:S02]  /*0cd0*/  FSEL R15, RZ, -23, P1 ;  /* 0xc1b80000ff0f7808 */ /* 0x000fe40000800000 */
[----:B------:R-:W-:Y:S01]  /*0ce0*/  I2FP.F32.S32 R18, R17 ;  /* 0x0000001100127245 */ /* 0x000fe20000201400 */
[----:B------:R-:W-:Y:S01]  /*0cf0*/  FFMA R25, R16, R25, -0.5 ;  /* 0xbf00000010197423 */ /* 0x000fe20000000019 */
[----:B------:R-:W-:Y:S01]  /*0d00*/  IADD3 R17, PT, PT, R8, -0x3f2aaaab, RZ ;  /* 0xc0d5555508117810 */ /* 0x000fe20007ffe0ff */
[----:B------:R-:W-:-:S02]  /*0d10*/  FFMA R27, R14, R27, -0.24999669194221496582 ;  /* 0xbe7fff220e1b7423 */ /* 0x000fc4000000001b */
[----:B------:R-:W-:Y:S01]  /*0d20*/  FFMA R18, R18, 1.1920928955078125e-07, R15 ;  /* 0x3400000012127823 */ /* 0x000fe2000000000f */
[----:B------:R-:W-:Y:S01]  /*0d30*/  FMUL R25, R16, R25 ;  /* 0x0000001910197220 */ /* 0x000fe20000400000 */
[----:B------:R-:W-:Y:S01]  /*0d40*/  LOP3.LUT R15, R17, 0xff800000, RZ, 0xc0, !PT ;  /* 0xff800000110f7812 */ /* 0x000fe200078ec0ff */
[----:B------:R-:W-:Y:S01]  /*0d50*/  FFMA R27, R14, R27, 0.33333182334899902344 ;  /* 0x3eaaaa780e1b7423 */ /* 0x000fe2000000001b */
[----:B------:R-:W-:Y:S01]  /*0d60*/  @!P0 FMUL R0, R0, 8388608 ;  /* 0x4b00000000008820 */ /* 0x000fe20000400000 */
[----:B------:R-:W-:Y:S01]  /*0d70*/  FFMA R25, R16, R25, R16 ;  /* 0x0000001910197223 */ /* 0x000fe20000000010 */
[----:B------:R-:W-:Y:S01]  /*0d80*/  IADD3 R17, PT, PT, R8, -R15, RZ ;  /* 0x8000000f08117210 */ /* 0x000fe20007ffe0ff */
[----:B------:R-:W-:Y:S02]  /*0d90*/  FFMA R27, R14, R27, -0.5 ;  /* 0xbf0000000e1b7423 */ /* 0x000fe4000000001b */
[----:B------:R-:W-:Y:S01]  /*0da0*/  IADD3 R24, PT, PT, R0, -0x3f2aaaab, RZ ;  /* 0xc0d5555500187810 */ /* 0x000fe20007ffe0ff */
[----:B------:R-:W-:Y:S01]  /*0db0*/  FFMA R16, R18, 0.69314718246459960938, R25 ;  /* 0x3f31721812107823 */ /* 0x000fe20000000019 */
[----:B------:R-:W-:Y:S01]  /*0dc0*/  FMUL R27, R14, R27 ;  /* 0x0000001b0e1b7220 */ /* 0x000fe20000400000 */
[----:B------:R-:W-:Y:S01]  /*0dd0*/  FADD R18, R17, -1 ;  /* 0xbf80000011127421 */ /* 0x000fe20000000000 */
[----:B------:R-:W-:-:S02]  /*0de0*/  LOP3.LUT R17, R24, 0xff800000, RZ, 0xc0, !PT ;  /* 0xff80000018117812 */ /* 0x000fc400078ec0ff */
[----:B------:R-:W-:Y:S02]  /*0df0*/  FFMA R24, R14, R27, R14 ;  /* 0x0000001b0e187223 */ /* 0x000fe4000000000e */
[----:B------:R-:W-:Y:S01]  /*0e00*/  IADD3 R14, PT, PT, R0, -R17, RZ ;  /* 0x80000011000e7210 */ /* 0x000fe20007ffe0ff */
[----:B------:R-:W-:-:S04]  /*0e10*/  FFMA R25, R18, -R9, 0.14084610342979431152 ;  /* 0x3e1039f612197423 */ /* 0x000fc80000000809 */
[----:B------:R-:W-:Y:S01]  /*0e20*/  FADD R14, R14, -1 ;  /* 0xbf8000000e0e7421 */ /* 0x000fe20000000000 */
[----:B------:R-:W-:-:S03]  /*0e30*/  FFMA R25, R18, R25, -0.12148627638816833496 ;  /* 0xbdf8cdcc12197423 */ /* 0x000fc60000000019 */
[----:B------:R-:W-:Y:S01]  /*0e40*/  FFMA R9, R14, -R9, 0.14084610342979431152 ;  /* 0x3e1039f60e097423 */ /* 0x000fe20000000809 */
[----:B------:R-:W-:-:S03]  /*0e50*/  FFMA R25, R18, R25, 0.13980610668659210205 ;  /* 0x3e0f295512197423 */ /* 0x000fc60000000019 */
[----:B------:R-:W-:Y:S01]  /*0e60*/  FFMA R9, R14, R9, -0.12148627638816833496 ;  /* 0xbdf8cdcc0e097423 */ /* 0x000fe20000000009 */
[----:B------:R-:W-:Y:S01]  /*0e70*/  ISETP.GT.U32.AND P4, PT, R10, 0x7f7fffff, PT ;  /* 0x7f7fffff0a00780c */ /* 0x000fe20003f84070 */
[----:B------:R-:W-:Y:S02]  /*0e80*/  FFMA R25, R18, R25, -0.16684235632419586182 ;  /* 0xbe2ad8b912197423 */ /* 0x000fe40000000019 */
[----:B------:R-:W-:Y:S02]  /*0e90*/  FFMA R9, R14, R9, 0.13980610668659210205 ;  /* 0x3e0f29550e097423 */ /* 0x000fe40000000009 */
[----:B------:R-:W-:Y:S02]  /*0ea0*/  FFMA R25, R18, R25, 0.20012299716472625732 ;  /* 0x3e4ced0b12197423 */ /* 0x000fe40000000019 */
[----:B------:R-:W-:Y:S02]  /*0eb0*/  FFMA R27, R14, R9, -0.16684235632419586182 ;  /* 0xbe2ad8b90e1b7423 */ /* 0x000fe40000000009 */
[----:B------:R-:W-:-:S02]  /*0ec0*/  FFMA R25, R18, R25, -0.24999669194221496582 ;  /* 0xbe7fff2212197423 */ /* 0x000fc40000000019 */
[----:B------:R-:W-:Y:S01]  /*0ed0*/  FFMA R27, R14, R27, 0.20012299716472625732 ;  /* 0x3e4ced0b0e1b7423 */ /* 0x000fe2000000001b */
[----:B------:R-:W-:Y:S01]  /*0ee0*/  FSEL R26, RZ, -23, P2 ;  /* 0xc1b80000ff1a7808 */ /* 0x000fe20001000000 */
[C---:B------:R-:W-:Y:S01]  /*0ef0*/  @P4 FFMA R16, R10.reuse, R11, +INF ;  /* 0x7f8000000a104423 */ /* 0x040fe2000000000b */
[----:B------:R-:W-:Y:S01]  /*0f00*/  FSETP.NEU.AND P1, PT, R10, RZ, PT ;  /* 0x000000ff0a00720b */ /* 0x000fe20003f2d000 */
[----:B------:R-:W-:Y:S01]  /*0f10*/  FFMA R25, R18, R25, 0.33333182334899902344 ;  /* 0x3eaaaa7812197423 */ /* 0x000fe20000000019 */
[----:B------:R-:W-:Y:S01]  /*0f20*/  ISETP.GT.U32.AND P2, PT, R12, 0x7f7fffff, PT ;  /* 0x7f7fffff0c00780c */ /* 0x000fe20003f44070 */
[----:B------:R-:W-:Y:S01]  /*0f30*/  FFMA R27, R14, R27, -0.24999669194221496582 ;  /* 0xbe7fff220e1b7423 */ /* 0x000fe2000000001b */
[----:B------:R-:W-:Y:S02]  /*0f40*/  FSEL R9, RZ, -23, P3 ;  /* 0xc1b80000ff097808 */ /* 0x000fe40001800000 */
[----:B------:R-:W-:Y:S01]  /*0f50*/  I2FP.F32.S32 R10, R15 ;  /* 0x0000000f000a7245 */ /* 0x000fe20000201400 */
[----:B------:R-:W-:Y:S01]  /*0f60*/  FFMA R25, R18, R25, -0.5 ;  /* 0xbf00000012197423 */ /* 0x000fe20000000019 */
[----:B------:R-:W-:Y:S01]  /*0f70*/  I2FP.F32.S32 R13, R13 ;  /* 0x0000000d000d7245 */ /* 0x000fe20000201400 */
[----:B------:R-:W-:Y:S01]  /*0f80*/  FFMA R27, R14, R27, 0.33333182334899902344 ;  /* 0x3eaaaa780e1b7423 */ /* 0x000fe2000000001b */
[----:B------:R-:W-:Y:S01]  /*0f90*/  ISETP.GT.U32.AND P3, PT, R8, 0x7f7fffff, PT ;  /* 0x7f7fffff0800780c */ /* 0x000fe20003f64070 */
[----:B------:R-:W-:Y:S01]  /*0fa0*/  FFMA R9, R10, 1.1920928955078125e-07, R9 ;  /* 0x340000000a097823 */ /* 0x000fe20000000009 */
[----:B------:R-:W-:Y:S01]  /*0fb0*/  FSEL R10, RZ, -23, P0 ;  /* 0xc1b80000ff0a7808 */ /* 0x000fe20000000000 */
[----:B------:R-:W-:Y:S01]  /*0fc0*/  FFMA R13, R13, 1.1920928955078125e-07, R26 ;  /* 0x340000000d0d7823 */ /* 0x000fe2000000001a */
[----:B------:R-:W-:Y:S01]  /*0fd0*/  FMUL R25, R18, R25 ;  /* 0x0000001912197220 */ /* 0x000fe20000400000 */
[----:B------:R-:W-:Y:S01]  /*0fe0*/  FFMA R27, R14, R27, -0.5 ;  /* 0xbf0000000e1b7423 */ /* 0x000fe2000000001b */
[----:B------:R-:W-:Y:S01]  /*0ff0*/  ISETP.GT.U32.AND P0, PT, R0, 0x7f7fffff, PT ;  /* 0x7f7fffff0000780c */ /* 0x000fe20003f04070 */
[----:B------:R-:W-:Y:S01]  /*1000*/  FFMA R24, R13, 0.69314718246459960938, R24 ;  /* 0x3f3172180d187823 */ /* 0x000fe20000000018 */
[----:B------:R-:W-:Y:S01]  /*1010*/  I2FP.F32.S32 R17, R17 ;  /* 0x0000001100117245 */ /* 0x000fe20000201400 */
[----:B------:R-:W-:Y:S01]  /*1020*/  FFMA R18, R18, R25, R18 ;  /* 0x0000001912127223 */ /* 0x000fe20000000012 */
[----:B------:R-:W-:Y:S01]  /*1030*/  FMUL R27, R14, R27 ;  /* 0x0000001b0e1b7220 */ /* 0x000fe20000400000 */
[C---:B------:R-:W-:Y:S01]  /*1040*/  @P2 FFMA R24, R12.reuse, R11, +INF ;  /* 0x7f8000000c182423 */ /* 0x040fe2000000000b */
[----:B------:R-:W-:-:S02]  /*1050*/  FSETP.NEU.AND P4, PT, R12, RZ, PT ;  /* 0x000000ff0c00720b */ /* 0x000fc40003f8d000 */
[----:B------:R-:W-:Y:S01]  /*1060*/  FSEL R16, R16, -INF , P1 ;  /* 0xff80000010107808 */ /* 0x000fe20000800000 */
[----:B------:R-:W-:Y:S01]  /*1070*/  FFMA R9, R9, 0.69314718246459960938, R18 ;  /* 0x3f31721809097823 */ /* 0x000fe20000000012 */
[----:B------:R-:W-:Y:S01]  /*1080*/  FFMA R10, R17, 1.1920928955078125e-07, R10 ;  /* 0x34000000110a7823 */ /* 0x000fe2000000000a */
[----:B------:R-:W-:Y:S01]  /*1090*/  FFMA R27, R14, R27, R14 ;  /* 0x0000001b0e1b7223 */ /* 0x000fe2000000000e */
[CC--:B------:R-:W-:Y:S01]  /*10a0*/  @P3 FFMA R9, R8.reuse, R11.reuse, +INF ;  /* 0x7f80000008093423 */ /* 0x0c0fe2000000000b */
[----:B------:R-:W-:Y:S01]  /*10b0*/  FSETP.NEU.AND P1, PT, R8, RZ, PT ;  /* 0x000000ff0800720b */ /* 0x000fe20003f2d000 */
[----:B-----5:R-:W-:Y:S01]  /*10c0*/  FFMA R16, -R22, R16, R19 ;  /* 0x0000001016107223 */ /* 0x020fe20000000113 */
[----:B------:R-:W-:Y:S01]  /*10d0*/  FSEL R24, R24, -INF , P4 ;  /* 0xff80000018187808 */ /* 0x000fe20002000000 */
[----:B------:R-:W-:Y:S01]  /*10e0*/  FFMA R10, R10, 0.69314718246459960938, R27 ;  /* 0x3f3172180a0a7823 */ /* 0x000fe2000000001b */
[C---:B------:R-:W-:Y:S01]  /*10f0*/  @P0 FFMA R10, R0.reuse, R11, +INF ;  /* 0x7f800000000a0423 */ /* 0x040fe2000000000b */
[----:B------:R-:W-:-:S02]  /*1100*/  FSETP.NEU.AND P2, PT, R0, RZ, PT ;  /* 0x000000ff0000720b */ /* 0x000fc40003f4d000 */
[----:B------:R-:W-:Y:S01]  /*1110*/  FSEL R9, R9, -INF , P1 ;  /* 0xff80000009097808 */ /* 0x000fe20000800000 */
[----:B------:R-:W-:Y:S01]  /*1120*/  FFMA R16, -R21, R24, R16 ;  /* 0x0000001815107223 */ /* 0x000fe20000000110 */
[----:B------:R-:W-:-:S03]  /*1130*/  FSEL R10, R10, -INF , P2 ;  /* 0xff8000000a0a7808 */ /* 0x000fc60001000000 */
[----:B------:R-:W-:-:S04]  /*1140*/  FFMA R9, -R23, R9, R16 ;  /* 0x0000000917097223 */ /* 0x000fc80000000110 */
[----:B------:R-:W-:Y:S02]  /*1150*/  FFMA R13, -R20, R10, R9 ;  /* 0x0000000a140d7223 */ /* 0x000fe40000000109 */
[----:B------:R-:W0:Y:S03]  /*1160*/  LDC.64 R8, c[0x0][0x390] ;  /* 0x0000e400ff087b82 */ /* 0x000e260000000a00 */
[----:B------:R0:W-:Y:S04]  /*1170*/  STG.E desc[UR4][R6.64], R13 ;  /* 0x0000000d06007986 */ /* 0x0001e8000c101904 */
[----:B------:R-:W2:Y:S01]  /*1180*/  LDG.E R0, desc[UR4][R2.64+0x4] ;  /* 0x0000040402007981 */ /* 0x000ea2000c1e1900 */
[----:B------:R-:W1:Y:S03]  /*1190*/  LDC.64 R10, c[0x0][0x398] ;  /* 0x0000e600ff0a7b82 */ /* 0x000e660000000a00 */
[----:B------:R-:W2:Y:S04]  /*11a0*/  LDG.E R15, desc[UR4][R2.64] ;  /* 0x00000004020f7981 */ /* 0x000ea8000c1e1900 */
[----:B------:R-:W3:Y:S04]  /*11b0*/  LDG.E R12, desc[UR4][R4.64+0x4] ;  /* 0x00000404040c7981 */ /* 0x000ee8000c1e1900 */
[----:B------:R-:W3:Y:S04]  /*11c0*/  LDG.E R17, desc[UR4][R4.64] ;  /* 0x0000000404117981 */ /* 0x000ee8000c1e1900 */
[----:B------:R-:W4:Y:S01]  /*11d0*/  LDG.E R14, desc[UR4][R4.64+0x8] ;  /* 0x00000804040e7981 */ /* 0x000f22000c1e1900 */
[----:B--2---:R-:W-:-:S03]  /*11e0*/  FSETP.GT.AND P0, PT, R0, R15, PT ;  /* 0x0000000f0000720b */ /* 0x004fc60003f04000 */
[----:B------:R-:W2:Y:S01]  /*11f0*/  LDG.E R0, desc[UR4][R2.64+0x8] ;  /* 0x0000080402007981 */ /* 0x000ea2000c1e1900 */
[----:B------:R-:W-:Y:S02]  /*1200*/  SEL R15, RZ, 0x1, !P0 ;  /* 0x00000001ff0f7807 */ /* 0x000fe40004000000 */
[----:B---3--:R-:W-:-:S03]  /*1210*/  FSETP.GT.AND P1, PT, R12, R17, PT ;  /* 0x000000110c00720b */ /* 0x008fc60003f24000 */
[----:B0-----:R-:W-:Y:S01]  /*1220*/  IMAD.WIDE.U32 R6, R15, 0x4, R8 ;  /* 0x000000040f067825 */ /* 0x001fe200078e0008 */
[----:B------:R-:W-:-:S05]  /*1230*/  SEL R17, RZ, 0x1, !P1 ;  /* 0x00000001ff117807 */ /* 0x000fca0004800000 */
[----:B------:R-:W2:Y:S01]  /*1240*/  LDG.E R7, desc[UR4][R6.64] ;  /* 0x0000000406077981 */ /* 0x000ea2000c1e1900 */
[----:B-1----:R-:W-:-:S06]  /*1250*/  IMAD.WIDE.U32 R12, R17, 0x4, R10 ;  /* 0x00000004110c7825 */ /* 0x002fcc00078e000a */
[----:B------:R-:W4:Y:S04]  /*1260*/  LDG.E R13, desc[UR4][R12.64] ;  /* 0x000000040c0d7981 */ /* 0x000f28000c1e1900 */
[----:B------:R-:W3:Y:S01]  /*1270*/  LDG.E R6, desc[UR4][R4.64+0xc] ;  /* 0x00000c0404067981 */ /* 0x000ee2000c1e1900 */
[----:B--2---:R-:W-:-:S03]  /*1280*/  FSETP.GT.AND P0, PT, R0, R7, PT ;  /* 0x000000070000720b */ /* 0x004fc60003f04000 */
[----:B------:R-:W2:Y:S01]  /*1290*/  LDG.E R0, desc[UR4][R2.64+0xc] ;  /* 0x00000c0402007981 */ /* 0x000ea2000c1e1900 */
[----:B------:R-:W-:Y:S02]  /*12a0*/  SEL R19, R15, 0x2, !P0 ;  /* 0x000000020f137807 */ /* 0x000fe40004000000 */
[----:B----4-:R-:W-:-:S03]  /*12b0*/  FSETP.GT.AND P1, PT, R14, R13, PT ;  /* 0x0000000d0e00720b */ /* 0x010fc60003f24000 */
[----:B------:R-:W-:Y:S01]  /*12c0*/  IMAD.WIDE.U32 R14, R19, 0x4, R8 ;  /* 0x00000004130e7825 */ /* 0x000fe200078e0008 */
[----:B------:R-:W-:-:S05]  /*12d0*/  SEL R21, R17, 0x2, !P1 ;  /* 0x0000000211157807 */ /* 0x000fca0004800000 */
[----:B------:R-:W2:Y:S01]  /*12e0*/  LDG.E R15, desc[UR4][R14.64] ;  /* 0x000000040e0f7981 */ /* 0x000ea2000c1e1900 */
[----:B------:R-:W-:-:S06]  /*12f0*/  IMAD.WIDE.U32 R16, R21, 0x4, R10 ;  /* 0x0000000415107825 */ /* 0x000fcc00078e000a */
[----:B------:R-:W3:Y:S04]  /*1300*/  LDG.E R17, desc[UR4][R16.64] ;  /* 0x0000000410117981 */ /* 0x000ee8000c1e1900 */
[----:B------:R-:W4:Y:S01]  /*1310*/  LDG.E R14, desc[UR4][R4.64+0x10] ;  /* 0x00001004040e7981 */ /* 0x000f22000c1e1900 */
[----:B--2---:R-:W-:-:S03]  /*1320*/  FSETP.GT.AND P0, PT, R0, R15, PT ;  /* 0x0000000f0000720b */ /* 0x004fc60003f04000 */
[----:B------:R-:W2:Y:S01]  /*1330*/  LDG.E R0, desc[UR4][R2.64+0x10] ;  /* 0x0000100402007981 */ /* 0x000ea2000c1e1900 */
[----:B------:R-:W-:Y:S02]  /*1340*/  SEL R19, R19, 0x3, !P0 ;  /* 0x0000000313137807 */ /* 0x000fe40004000000 */
[----:B---3--:R-:W-:-:S03]  /*1350*/  FSETP.GT.AND P1, PT, R6, R17, PT ;  /* 0x000000110600720b */ /* 0x008fc60003f24000 */
[----:B------:R-:W-:Y:S01]  /*1360*/  IMAD.WIDE.U32 R6, R19, 0x4, R8 ;  /* 0x0000000413067825 */ /* 0x000fe200078e0008 */
[----:B------:R-:W-:-:S05]  /*1370*/  SEL R21, R21, 0x3, !P1 ;  /* 0x0000000315157807 */ /* 0x000fca0004800000 */
[----:B------:R-:W2:Y:S01]  /*1380*/  LDG.E R7, desc[UR4][R6.64] ;  /* 0x0000000406077981 */ /* 0x000ea2000c1e1900 */
[----:B------:R-:W-:-:S06]  /*1390*/  IMAD.WIDE.U32 R12, R21, 0x4, R10 ;  /* 0x00000004150c7825 */ /* 0x000fcc00078e000a */
        /* <DEDUP_REMOVED lines=40> */
[----:B------:R-:W4:Y:S01]  /*1620*/  LDG.E R13, desc[UR4][R12.64] ;  /* 0x000000040c0d7981 */ /* 0x000f22000c1e1900 */
[----:B--2---:R-:W-:-:S03]  /*1630*/  FSETP.GT.AND P0, PT, R0, R7, PT ;  /* 0x000000070000720b */ /* 0x004fc60003f04000 */
[----:B------:R-:W2:Y:S01]  /*1640*/  LDG.E R0, desc[UR4][R2.64+0x24] ;  /* 0x0000240402007981 */ /* 0x000ea2000c1e1900 */
[----:B------:R-:W-:Y:S02]  /*1650*/  SEL R19, R19, 0x8, !P0 ;  /* 0x0000000813137807 */ /* 0x000fe40004000000 */
[----:B----4-:R-:W-:-:S03]  /*1660*/  FSETP.GT.AND P1, PT, R14, R13, PT ;  /* 0x0000000d0e00720b */ /* 0x010fc60003f24000 */
[----:B------:R-:W-:Y:S01]  /*1670*/  IMAD.WIDE.U32 R8, R19, 0x4, R8 ;  /* 0x0000000413087825 */ /* 0x000fe200078e0008 */
[----:B------:R-:W3:Y:S01]  /*1680*/  LDG.E R14, desc[UR4][R4.64+0x24] ;  /* 0x00002404040e7981 */ /* 0x000ee2000c1e1900 */
[----:B------:R-:W-:-:S04]  /*1690*/  SEL R21, R21, 0x8, !P1 ;  /* 0x0000000815157807 */ /* 0x000fc80004800000 */
[----:B------:R-:W2:Y:S01]  /*16a0*/  LDG.E R9, desc[UR4][R8.64] ;  /* 0x0000000408097981 */ /* 0x000ea2000c1e1900 */
[----:B------:R-:W-:-:S06]  /*16b0*/  IMAD.WIDE.U32 R10, R21, 0x4, R10 ;  /* 0x00000004150a7825 */ /* 0x000fcc00078e000a */
[----:B------:R-:W3:Y:S01]  /*16c0*/  LDG.E R11, desc[UR4][R10.64] ;  /* 0x000000040a0b7981 */ /* 0x000ee2000c1e1900 */
[----:B--2---:R-:W-:Y:S02]  /*16d0*/  FSETP.GT.AND P0, PT, R0, R9, PT ;  /* 0x000000090000720b */ /* 0x004fe40003f04000 */
[----:B---3--:R-:W-:-:S04]  /*16e0*/  FSETP.GT.AND P1, PT, R14, R11, PT ;  /* 0x0000000b0e00720b */ /* 0x008fc80003f24000 */
[----:B------:R-:W-:-:S04]  /*16f0*/  ISETP.EQ.AND P2, PT, R21, R19, !P1 ;  /* 0x000000131500720c */ /* 0x000fc80004f42270 */
[----:B------:R-:W-:-:S03]  /*1700*/  SEL R0, RZ, 0xffffffff, !P2 ;  /* 0xffffffffff007807 */ /* 0x000fc60005000000 */
[----:B------:R-:W-:-:S04]  /*1710*/  @P0 SEL R0, RZ, 0xffffffff, !P1 ;  /* 0xffffffffff000807 */ /* 0x000fc80004800000 */
[----:B------:R-:W-:-:S04]  /*1720*/  LOP3.LUT R0, R0, 0x1, RZ, 0xc0, !PT ;  /* 0x0000000100007812 */ /* 0x000fc800078ec0ff */
[----:B------:R-:W-:-:S13]  /*1730*/  ISETP.NE.U32.AND P0, PT, R0, 0x1, PT ;  /* 0x000000010000780c */ /* 0x000fda0003f05070 */
[----:B------:R-:W-:Y:S05]  /*1740*/  @P0 EXIT ;  /* 0x000000000000094d */ /* 0x000fea0003800000 */
[----:B------:R-:W0:Y:S02]  /*1750*/  LDC.64 R2, c[0x0][0x388] ;  /* 0x0000e200ff027b82 */ /* 0x000e240000000a00 */
[----:B0-----:R-:W2:Y:S02]  /*1760*/  LDG.E R0, desc[UR4][R2.64] ;  /* 0x0000000402007981 */ /* 0x001ea4000c1e1900 */
[----:B--2---:R-:W-:-:S05]  /*1770*/  IADD3 R5, PT, PT, R0, 0x1, RZ ;  /* 0x0000000100057810 */ /* 0x004fca0007ffe0ff */
[----:B------:R-:W-:Y:S01]  /*1780*/  STG.E desc[UR4][R2.64], R5 ;  /* 0x0000000502007986 */ /* 0x000fe2000c101904 */
[----:B------:R-:W-:Y:S05]  /*1790*/  EXIT ;  /* 0x000000000000794d */ /* 0x000fea0003800000 */
.L_x_0:
[----:B------:R-:W-:-:S00]  /*17a0*/  BRA `(.L_x_0) ;  /* 0xfffffffc00fc7947 */ /* 0x000fc0000383ffff */
[----:B------:R-:W-:-:S00]  /*17b0*/  NOP ;  /* 0x0000000000007918 */ /* 0x000fc00000000000 */
        /* <DEDUP_REMOVED lines=12> */
.L_x_31:


//--------------------- .text._Z17updateHiddenLayerP19NeuralNetworkDevicePfS1_ --------------------------
	.section	.text._Z17updateHiddenLayerP19NeuralNetworkDevicePfS1_,"ax",@progbits
	.align	128
        .global         _Z17updateHiddenLayerP19NeuralNetworkDevicePfS1_
        .type           _Z17updateHiddenLayerP19NeuralNetworkDevicePfS1_,@function
        .size           _Z17updateHiddenLayerP19NeuralNetworkDevicePfS1_,(.L_x_32 - _Z17updateHiddenLayerP19NeuralNetworkDevicePfS1_)
        .other          _Z17updateHiddenLayerP19NeuralNetworkDevicePfS1_,@"STO_CUDA_ENTRY STV_DEFAULT"
_Z17updateHiddenLayerP19NeuralNetworkDevicePfS1_:
.text._Z17updateHiddenLayerP19NeuralNetworkDevicePfS1_:
[----:B------:R-:W-:Y:S08]  /*0000*/  LDC R1, c[0x0][0x37c] ;  /* 0x0000df00ff017b82 */ /* 0x000ff00000000800 */
[----:B------:R-:W0:Y:S01]  /*0010*/  LDC.64 R2, c[0x0][0x380] ;  /* 0x0000e000ff027b82 */ /* 0x000e220000000a00 */
[----:B------:R-:W0:Y:S01]  /*0020*/  LDCU.64 UR4, c[0x0][0x358] ;  /* 0x00006b00ff0477ac */ /* 0x000e220008000a00 */
[----:B------:R-:W1:Y:S01]  /*0030*/  S2R R0, SR_CTAID.X ;  /* 0x0000000000007919 */ /* 0x000e620000002500 */
[----:B------:R-:W2:Y:S05]  /*0040*/  S2R R7, SR_TID.X ;  /* 0x0000000000077919 */ /* 0x000eaa0000002100 */
[----:B------:R-:W1:Y:S08]  /*0050*/  LDC.64 R4, c[0x0][0x388] ;  /* 0x0000e200ff047b82 */ /* 0x000e700000000a00 */
[----:B------:R-:W3:Y:S01]  /*0060*/  LDC.64 R10, c[0x0][0x390] ;  /* 0x0000e400ff0a7b82 */ /* 0x000ee20000000a00 */
[----:B0-----:R-:W4:Y:S01]  /*0070*/  LDG.E.64 R8, desc[UR4][R2.64] ;  /* 0x0000000402087981 */ /* 0x001f22000c1e1b00 */
[----:B-1----:R-:W-:-:S04]  /*0080*/  IMAD.WIDE.U32 R4, R0, 0x4, R4 ;  /* 0x0000000400047825 */ /* 0x002fc800078e0004 */
[----:B--2---:R-:W-:Y:S01]  /*0090*/  IMAD R15, R0, 0x310, R7 ;  /* 0x00000310000f7824 */ /* 0x004fe200078e0207 */
[----:B------:R-:W2:Y:S01]  /*00a0*/  LDG.E R6, desc[UR4][R4.64] ;  /* 0x0000000404067981 */ /* 0x000ea2000c1e1900 */
[----:B---3--:R-:W-:-:S06]  /*00b0*/  IMAD.WIDE.U32 R10, R7, 0x4, R10 ;  /* 0x00000004070a7825 */ /* 0x008fcc00078e000a */
[----:B------:R-:W3:Y:S01]  /*00c0*/  LDG.E R10, desc[UR4][R10.64] ;  /* 0x000000040a0a7981 */ /* 0x000ee2000c1e1900 */
[----:B----4-:R-:W-:-:S05]  /*00d0*/  IMAD.WIDE.U32 R14, R15, 0x4, R8 ;  /* 0x000000040f0e7825 */ /* 0x010fca00078e0008 */
[----:B------:R-:W4:Y:S01]  /*00e0*/  LDG.E R16, desc[UR4][R14.64] ;  /* 0x000000040e107981 */ /* 0x000f22000c1e1900 */
[----:B--2---:R-:W0:Y:S01]  /*00f0*/  F2F.F64.F32 R8, R6 ;  /* 0x0000000600087310 */ /* 0x004e220000201800 */
[----:B------:R-:W-:Y:S01]  /*0100*/  UMOV UR6, 0x47ae147b ;  /* 0x47ae147b00067882 */ /* 0x000fe20000000000 */
[----:B------:R-:W-:-:S06]  /*0110*/  UMOV UR7, 0x3f847ae1 ;  /* 0x3f847ae100077882 */ /* 0x000fcc0000000000 */
[----:B---3--:R-:W-:Y:S01]  /*0120*/  F2F.F64.F32 R12, R10 ;  /* 0x0000000a000c7310 */ /* 0x008fe20000201800 */
[----:B0-----:R-:W-:Y:S01]  /*0130*/  DMUL R8, R8, -UR6 ;  /* 0x8000000608087c28 */ /* 0x001fe20008000000 */
[----:B------:R-:W-:-:S06]  /*0140*/  ISETP.NE.AND P0, PT, R7, RZ, PT ;  /* 0x000000ff0700720c */ /* 0x000fcc0003f05270 */
[----:B----4-:R-:W0:Y:S02]  /*0150*/  F2F.F64.F32 R16, R16 ;  /* 0x0000001000107310 */ /* 0x010e240000201800 */
[----:B0-----:R-:W-:-:S10]  /*0160*/  DFMA R8, R8, R12, R16 ;  /* 0x0000000c0808722b */ /* 0x001fd40000000010 */
[----:B------:R-:W0:Y:S02]  /*0170*/  F2F.F32.F64 R9, R8 ;  /* 0x0000000800097310 */ /* 0x000e240000301000 */
[----:B0-----:R0:W-:Y:S01]  /*0180*/  STG.E desc[UR4][R14.64], R9 ;  /* 0x000000090e007986 */ /* 0x0011e2000c101904 */
[----:B------:R-:W-:Y:S05]  /*0190*/  @P0 EXIT ;  /* 0x000000000000094d */ /* 0x000fea0003800000 */
[----:B------:R-:W0:Y:S04]  /*01a0*/  LDG.E.64 R2, desc[UR4][R2.64+0x10] ;  /* 0x0000100402027981 */ /* 0x000e28000c1e1b00 */
[----:B------:R-:W2:Y:S01]  /*01b0*/  LDG.E R4, desc[UR4][R4.64] ;  /* 0x0000000404047981 */ /* 0x000ea2000c1e1900 */
[----:B0-----:R-:W-:-:S05]  /*01c0*/  IMAD.WIDE.U32 R8, R0, 0x4, R2 ;  /* 0x0000000400087825 */ /* 0x001fca00078e0002 */
[----:B------:R-:W3:Y:S01]  /*01d0*/  LDG.E R10, desc[UR4][R8.64] ;  /* 0x00000004080a7981 */ /* 0x000ee2000c1e1900 */
[----:B--2---:R-:W-:Y:S08]  /*01e0*/  F2F.F64.F32 R6, R4 ;  /* 0x0000000400067310 */ /* 0x004ff00000201800 */
[----:B---3--:R-:W0:Y:S02]  /*01f0*/  F2F.F64.F32 R10, R10 ;  /* 0x0000000a000a7310 */ /* 0x008e240000201800 */
[----:B0-----:R-:W-:-:S10]  /*0200*/  DFMA R6, R6, -UR6, R10 ;  /* 0x8000000606067c2b */ /* 0x001fd4000800000a */
[----:B------:R-:W0:Y:S02]  /*0210*/  F2F.F32.F64 R7, R6 ;  /* 0x0000000600077310 */ /* 0x000e240000301000 */
[----:B0-----:R-:W-:Y:S01]  /*0220*/  STG.E desc[UR4][R8.64], R7 ;  /* 0x0000000708007986 */ /* 0x001fe2000c101904 */
[----:B------:R-:W-:Y:S05]  /*0230*/  EXIT ;  /* 0x000000000000794d */ /* 0x000fea0003800000 */
.L_x_1:
        /* <DEDUP_REMOVED lines=12> */
.L_x_32:


//--------------------- .text._Z17updateOutputLayerP19NeuralNetworkDevicePfS1_ --------------------------
	.section	.text._Z17updateOutputLayerP19NeuralNetworkDevicePfS1_,"ax",@progbits
	.align	128
        .global         _Z17updateOutputLayerP19NeuralNetworkDevicePfS1_
        .type           _Z17updateOutputLayerP19NeuralNetworkDevicePfS1_,@function
        .size           _Z17updateOutputLayerP19NeuralNetworkDevicePfS1_,(.L_x_33 - _Z17updateOutputLayerP19NeuralNetworkDevicePfS1_)
        .other          _Z17updateOutputLayerP19NeuralNetworkDevicePfS1_,@"STO_CUDA_ENTRY STV_DEFAULT"
_Z17updateOutputLayerP19NeuralNetworkDevicePfS1_:
.text._Z17updateOutputLayerP19NeuralNetworkDevicePfS1_:
        /* <DEDUP_REMOVED lines=8> */
[C---:B-1----:R-:W-:Y:S01]  /*0080*/  IMAD.WIDE.U32 R4, R0.reuse, 0x4, R4 ;  /* 0x0000000400047825 */ /* 0x042fe200078e0004 */
[----:B--2---:R-:W-:-:S04]  /*0090*/  LEA R15, R0, R7, 0x7 ;  /* 0x00000007000f7211 */ /* 0x004fc800078e38ff */
        /* <DEDUP_REMOVED lines=26> */
.L_x_2:
        /* <DEDUP_REMOVED lines=12> */
.L_x_33:


//--------------------- .text._Z22computerHiddenGradientP19NeuralNetworkDevicePfS1_S1_ --------------------------
	.section	.text._Z22computerHiddenGradientP19NeuralNetworkDevicePfS1_S1_,"ax",@progbits
	.align	128
        .global         _Z22computerHiddenGradientP19NeuralNetworkDevicePfS1_S1_
        .type           _Z22computerHiddenGradientP19NeuralNetworkDevicePfS1_S1_,@function
        .size           _Z22computerHiddenGradientP19NeuralNetworkDevicePfS1_S1_,(.L_x_34 - _Z22computerHiddenGradientP19NeuralNetworkDevicePfS1_S1_)
        .other          _Z22computerHiddenGradientP19NeuralNetworkDevicePfS1_S1_,@"STO_CUDA_ENTRY STV_DEFAULT"
_Z22computerHiddenGradientP19NeuralNetworkDevicePfS1_S1_:
.text._Z22computerHiddenGradientP19NeuralNetworkDevicePfS1_S1_:
[----:B------:R-:W-:Y:S08]  /*0000*/  LDC R1, c[0x0][0x37c] ;  /* 0x0000df00ff017b82 */ /* 0x000ff00000000800 */
[----:B------:R-:W0:Y:S01]  /*0010*/  LDC.64 R10, c[0x0][0x380] ;  /* 0x0000e000ff0a7b82 */ /* 0x000e220000000a00 */
[----:B------:R-:W0:Y:S01]  /*0020*/  LDCU.64 UR4, c[0x0][0x358] ;  /* 0x00006b00ff0477ac */ /* 0x000e220008000a00 */
[----:B------:R-:W1:Y:S06]  /*0030*/  S2R R9, SR_TID.X ;  /* 0x0000000000097919 */ /* 0x000e6c0000002100 */
[----:B------:R-:W2:Y:S08]  /*0040*/  LDC.64 R2, c[0x0][0x388] ;  /* 0x0000e200ff027b82 */ /* 0x000eb00000000a00 */
[----:B------:R-:W1:Y:S01]  /*0050*/  LDC.64 R6, c[0x0][0x398] ;  /* 0x0000e600ff067b82 */ /* 0x000e620000000a00 */
[----:B0-----:R-:W3:Y:S04]  /*0060*/  LDG.E.64 R4, desc[UR4][R10.64+0x8] ;  /* 0x000008040a047981 */ /* 0x001ee8000c1e1b00 */
[----:B--2---:R-:W2:Y:S04]  /*0070*/  LDG.E R27, desc[UR4][R2.64] ;  /* 0x00000004021b7981 */ /* 0x004ea8000c1e1900 */
[----:B------:R-:W4:Y:S04]  /*0080*/  LDG.E R25, desc[UR4][R2.64+0x4] ;  /* 0x0000040402197981 */ /* 0x000f28000c1e1900 */
[----:B------:R-:W5:Y:S04]  /*0090*/  LDG.E R23, desc[UR4][R2.64+0x8] ;  /* 0x0000080402177981 */ /* 0x000f68000c1e1900 */
[----:B------:R-:W5:Y:S04]  /*00a0*/  LDG.E R21, desc[UR4][R2.64+0xc] ;  /* 0x00000c0402157981 */ /* 0x000f68000c1e1900 */
[----:B------:R-:W5:Y:S04]  /*00b0*/  LDG.E R8, desc[UR4][R2.64+0x10] ;  /* 0x0000100402087981 */ /* 0x000f68000c1e1900 */
[----:B------:R-:W5:Y:S04]  /*00c0*/  LDG.E R15, desc[UR4][R2.64+0x14] ;  /* 0x00001404020f7981 */ /* 0x000f68000c1e1900 */
[----:B------:R-:W5:Y:S01]  /*00d0*/  LDG.E R13, desc[UR4][R2.64+0x18] ;  /* 0x00001804020d7981 */ /* 0x000f62000c1e1900 */
[----:B-1----:R-:W-:-:S03]  /*00e0*/  IMAD.WIDE.U32 R6, R9, 0x4, R6 ;  /* 0x0000000409067825 */ /* 0x002fc600078e0006 */
[----:B------:R-:W5:Y:S04]  /*00f0*/  LDG.E R11, desc[UR4][R2.64+0x1c] ;  /* 0x00001c04020b7981 */ /* 0x000f68000c1e1900 */
[----:B------:R-:W5:Y:S04]  /*0100*/  LDG.E R19, desc[UR4][R2.64+0x20] ;  /* 0x0000200402137981 */ /* 0x000f68000c1e1900 */
[----:B------:R-:W2:Y:S04]  /*0110*/  LDG.E R6, desc[UR4][R6.64] ;  /* 0x0000000406067981 */ /* 0x000ea8000c1e1900 */
[----:B------:R-:W5:Y:S01]  /*0120*/  LDG.E R29, desc[UR4][R2.64+0x24] ;  /* 0x00002404021d7981 */ /* 0x000f62000c1e1900 */
[----:B---3--:R-:W-:-:S05]  /*0130*/  IMAD.WIDE.U32 R4, R9, 0x4, R4 ;  /* 0x0000000409047825 */ /* 0x008fca00078e0004 */
[----:B------:R-:W3:Y:S04]  /*0140*/  LDG.E R0, desc[UR4][R4.64] ;  /* 0x0000000404007981 */ /* 0x000ee8000c1e1900 */
[----:B------:R-:W4:Y:S04]  /*0150*/  LDG.E R22, desc[UR4][R4.64+0x200] ;  /* 0x0002000404167981 */ /* 0x000f28000c1e1900 */
[----:B------:R-:W5:Y:S04]  /*0160*/  LDG.E R20, desc[UR4][R4.64+0x400] ;  /* 0x0004000404147981 */ /* 0x000f68000c1e1900 */
[----:B------:R-:W5:Y:S04]  /*0170*/  LDG.E R18, desc[UR4][R4.64+0x600] ;  /* 0x0006000404127981 */ /* 0x000f68000c1e1900 */
[----:B------:R-:W5:Y:S04]  /*0180*/  LDG.E R17, desc[UR4][R4.64+0x800] ;  /* 0x0008000404117981 */ /* 0x000f68000c1e1900 */
[----:B------:R-:W5:Y:S04]  /*0190*/  LDG.E R14, desc[UR4][R4.64+0xa00] ;  /* 0x000a0004040e7981 */ /* 0x000f68000c1e1900 */
[----:B------:R-:W5:Y:S04]  /*01a0*/  LDG.E R12, desc[UR4][R4.64+0xc00] ;  /* 0x000c0004040c7981 */ /* 0x000f68000c1e1900 */
[----:B------:R-:W5:Y:S04]  /*01b0*/  LDG.E R10, desc[UR4][R4.64+0xe00] ;  /* 0x000e0004040a7981 */ /* 0x000f68000c1e1900 */
[----:B------:R-:W5:Y:S04]  /*01c0*/  LDG.E R16, desc[UR4][R4.64+0x1000] ;  /* 0x0010000404107981 */ /* 0x000f68000c1e1900 */
[----:B------:R-:W5:Y:S01]  /*01d0*/  LDG.E R24, desc[UR4][R4.64+0x1200] ;  /* 0x0012000404187981 */ /* 0x000f62000c1e1900 */
[----:B--2---:R-:W-:Y:S01]  /*01e0*/  FSET.BF.GT.AND R6, R6, RZ, PT ;  /* 0x000000ff0606720a */ /* 0x004fe20003804000 */
[----:B---3--:R-:W-:-:S04]  /*01f0*/  FFMA R27, R0, R27, RZ ;  /* 0x0000001b001b7223 */ /* 0x008fc800000000ff */
[----:B----4-:R-:W-:-:S04]  /*0200*/  FFMA R25, R22, R25, R27 ;  /* 0x0000001916197223 */ /* 0x010fc8000000001b */
[----:B-----5:R-:W-:-:S04]  /*0210*/  FFMA R23, R20, R23, R25 ;  /* 0x0000001714177223 */ /* 0x020fc80000000019 */
[----:B------:R-:W-:Y:S02]  /*0220*/  FFMA R18, R18, R21, R23 ;  /* 0x0000001512127223 */ /* 0x000fe40000000017 */
[----:B------:R-:W0:Y:S02]  /*0230*/  LDC.64 R20, c[0x0][0x390] ;  /* 0x0000e400ff147b82 */ /* 0x000e240000000a00 */
[----:B------:R-:W-:-:S04]  /*0240*/  FFMA R17, R17, R8, R18 ;  /* 0x0000000811117223 */ /* 0x000fc80000000012 */
[----:B------:R-:W-:-:S04]  /*0250*/  FFMA R15, R14, R15, R17 ;  /* 0x0000000f0e0f7223 */ /* 0x000fc80000000011 */
[----:B------:R-:W-:-:S04]  /*0260*/  FFMA R13, R12, R13, R15 ;  /* 0x0000000d0c0d7223 */ /* 0x000fc8000000000f */
[----:B------:R-:W-:-:S04]  /*0270*/  FFMA R11, R10, R11, R13 ;  /* 0x0000000b0a0b7223 */ /* 0x000fc8000000000d */
[----:B------:R-:W-:-:S04]  /*0280*/  FFMA R11, R16, R19, R11 ;  /* 0x00000013100b7223 */ /* 0x000fc8000000000b */
[----:B------:R-:W-:Y:S01]  /*0290*/  FFMA R11, R24, R29, R11 ;  /* 0x0000001d180b7223 */ /* 0x000fe2000000000b */
[----:B0-----:R-:W-:-:S04]  /*02a0*/  IMAD.WIDE.U32 R20, R9, 0x4, R20 ;  /* 0x0000000409147825 */ /* 0x001fc800078e0014 */
[----:B------:R-:W-:-:S05]  /*02b0*/  FMUL R11, R11, R6 ;  /* 0x000000060b0b7220 */ /* 0x000fca0000400000 */
[----:B------:R-:W-:Y:S01]  /*02c0*/  STG.E desc[UR4][R20.64], R11 ;  /* 0x0000000b14007986 */ /* 0x000fe2000c101904 */
[----:B------:R-:W-:Y:S05]  /*02d0*/  EXIT ;  /* 0x000000000000794d */ /* 0x000fea0003800000 */
.L_x_3:
        /* <DEDUP_REMOVED lines=10> */
.L_x_34:


//--------------------- .text._Z22computerOutputGradientPfS_S_ --------------------------
	.section	.text._Z22computerOutputGradientPfS_S_,"ax",@progbits
	.align	128
        .global         _Z22computerOutputGradientPfS_S_
        .type           _Z22computerOutputGradientPfS_S_,@function
        .size           _Z22computerOutputGradientPfS_S_,(.L_x_35 - _Z22computerOutputGradientPfS_S_)
        .other          _Z22computerOutputGradientPfS_S_,@"STO_CUDA_ENTRY STV_DEFAULT"
_Z22computerOutputGradientPfS_S_:
.text._Z22computerOutputGradientPfS_S_:
[----:B------:R-:W-:Y:S01]  /*0000*/  LDC R1, c[0x0][0x37c] ;  /* 0x0000df00ff017b82 */ /* 0x000fe20000000800 */
[----:B------:R-:W0:Y:S07]  /*0010*/  S2R R9, SR_TID.X ;  /* 0x0000000000097919 */ /* 0x000e2e0000002100 */
[----:B------:R-:W0:Y:S01]  /*0020*/  LDC.64 R2, c[0x0][0x380] ;  /* 0x0000e000ff027b82 */ /* 0x000e220000000a00 */
[----:B------:R-:W1:Y:S07]  /*0030*/  LDCU.64 UR4, c[0x0][0x358] ;  /* 0x00006b00ff0477ac */ /* 0x000e6e0008000a00 */
[----:B------:R-:W2:Y:S08]  /*0040*/  LDC.64 R4, c[0x0][0x388] ;  /* 0x0000e200ff047b82 */ /* 0x000eb00000000a00 */
[----:B------:R-:W3:Y:S01]  /*0050*/  LDC.64 R6, c[0x0][0x390] ;  /* 0x0000e400ff067b82 */ /* 0x000ee20000000a00 */
[----:B0-----:R-:W-:-:S04]  /*0060*/  IMAD.WIDE.U32 R2, R9, 0x4, R2 ;  /* 0x0000000409027825 */ /* 0x001fc800078e0002 */
[C---:B--2---:R-:W-:Y:S02]  /*0070*/  IMAD.WIDE.U32 R4, R9.reuse, 0x4, R4 ;  /* 0x0000000409047825 */ /* 0x044fe400078e0004 */
[----:B-1----:R-:W2:Y:S04]  /*0080*/  LDG.E R2, desc[UR4][R2.64] ;  /* 0x0000000402027981 */ /* 0x002ea8000c1e1900 */
[----:B------:R-:W2:Y:S01]  /*0090*/  LDG.E R5, desc[UR4][R4.64] ;  /* 0x0000000404057981 */ /* 0x000ea2000c1e1900 */
[----:B---3--:R-:W-:-:S04]  /*00a0*/  IMAD.WIDE.U32 R6, R9, 0x4, R6 ;  /* 0x0000000409067825 */ /* 0x008fc800078e0006 */
[----:B--2---:R-:W-:-:S05]  /*00b0*/  FADD R9, R2, -R5 ;  /* 0x8000000502097221 */ /* 0x004fca0000000000 */
[----:B------:R-:W-:Y:S01]  /*00c0*/  STG.E desc[UR4][R6.64], R9 ;  /* 0x0000000906007986 */ /* 0x000fe2000c101904 */
[----:B------:R-:W-:Y:S05]  /*00d0*/  EXIT ;  /* 0x000000000000794d */ /* 0x000fea0003800000 */
.L_x_4:
        /* <DEDUP_REMOVED lines=10> */
.L_x_35:


//--------------------- .text._Z18applySoftMaxDevicePf --------------------------
	.section	.text._Z18applySoftMaxDevicePf,"ax",@progbits
	.align	128
        .global         _Z18applySoftMaxDevicePf
        .type           _Z18applySoftMaxDevicePf,@function
        .size           _Z18applySoftMaxDevicePf,(.L_x_30 - _Z18applySoftMaxDevicePf)
        .other          _Z18applySoftMaxDevicePf,@"STO_CUDA_ENTRY STV_DEFAULT"
_Z18applySoftMaxDevicePf:
.text._Z18applySoftMaxDevicePf:
[----:B------:R-:W-:Y:S08]  /*0000*/  LDC R1, c[0x0][0x37c] ;  /* 0x0000df00ff017b82 */ /* 0x000ff00000000800 */
[----:B------:R-:W0:Y:S01]  /*0010*/  LDC.64 R18, c[0x0][0x380] ;  /* 0x0000e000ff127b82 */ /* 0x000e220000000a00 */
[----:B------:R-:W0:Y:S02]  /*0020*/  LDCU.64 UR4, c[0x0][0x358] ;  /* 0x00006b00ff0477ac */ /* 0x000e240008000a00 */
[----:B0-----:R-:W2:Y:S04]  /*0030*/  LDG.E R21, desc[UR4][R18.64] ;  /* 0x0000000412157981 */ /* 0x001ea8000c1e1900 */
        /* <DEDUP_REMOVED lines=8> */
[----:B------:R0:W5:Y:S01]  /*00c0*/  LDG.E R5, desc[UR4][R18.64+0x24] ;  /* 0x0000240412057981 */ /* 0x000162000c1e1900 */
[----:B------:R-:W-:Y:S01]  /*00d0*/  HFMA2 R14, -RZ, RZ, 0.96630859375, -0.0022525787353515625 ;  /* 0x3bbb989dff0e7431 */ /* 0x000fe200000001ff */
[----:B------:R-:W-:-:S04]  /*00e0*/  MOV R13, 0x437c0000 ;  /* 0x437c0000000d7802 */ /* 0x000fc80000000f00 */
[----:B--2---:R-:W-:-:S04]  /*00f0*/  FFMA.SAT R0, R21, R14, 0.5 ;  /* 0x3f00000015007423 */ /* 0x004fc8000000200e */
[----:B------:R-:W-:Y:S01]  /*0100*/  FFMA.RM R0, R0, R13, 12582913 ;  /* 0x4b40000100007423 */ /* 0x000fe2000000400d */
[----:B---3--:R-:W-:-:S03]  /*0110*/  FFMA.SAT R2, R23, R14, 0.5 ;  /* 0x3f00000017027423 */ /* 0x008fc6000000200e */
[----:B------:R-:W-:Y:S01]  /*0120*/  FADD R4, R0, -12583039 ;  /* 0xcb40007f00047421 */ /* 0x000fe20000000000 */
[-C--:B----4-:R-:W-:Y:S01]  /*0130*/  FFMA.SAT R10, R9, R14.reuse, 0.5 ;  /* 0x3f000000090a7423 */ /* 0x090fe2000000200e */
[-C--:B------:R-:W-:Y:S01]  /*0140*/  FFMA.RM R2, R2, R13.reuse, 12582913 ;  /* 0x4b40000102027423 */ /* 0x080fe2000000400d */
[----:B------:R-:W-:Y:S01]  /*0150*/  SHF.L.U32 R0, R0, 0x17, RZ ;  /* 0x0000001700007819 */ /* 0x000fe200000006ff */
[C---:B------:R-:W-:Y:S01]  /*0160*/  FFMA R4, R21.reuse, 1.4426950216293334961, -R4 ;  /* 0x3fb8aa3b15047823 */ /* 0x040fe20000000804 */
[-C--:B0-----:R-:W-:Y:S01]  /*0170*/  FFMA.RM R18, R10, R13.reuse, 12582913 ;  /* 0x4b4000010a127423 */ /* 0x081fe2000000400d */
[----:B------:R-:W-:Y:S02]  /*0180*/  FADD R8, R2, -12583039 ;  /* 0xcb40007f02087421 */ /* 0x000fe40000000000 */
[----:B------:R-:W-:Y:S01]  /*0190*/  FFMA R19, R21, 1.925963033500011079e-08, R4 ;  /* 0x32a5706015137823 */ /* 0x000fe20000000004 */
[-C--:B-----5:R-:W-:Y:S01]  /*01a0*/  FFMA.SAT R4, R11, R14.reuse, 0.5 ;  /* 0x3f0000000b047423 */ /* 0x0a0fe2000000200e */
[----:B------:R-:W-:Y:S01]  /*01b0*/  FADD R10, R18, -12583039 ;  /* 0xcb40007f120a7421 */ /* 0x000fe20000000000 */
[----:B------:R-:W-:Y:S01]  /*01c0*/  FFMA R8, R23, 1.4426950216293334961, -R8 ;  /* 0x3fb8aa3b17087823 */ /* 0x000fe20000000808 */
[-C--:B------:R-:W-:Y:S01]  /*01d0*/  FFMA.SAT R12, R7, R14.reuse, 0.5 ;  /* 0x3f000000070c7423 */ /* 0x080fe2000000200e */
[-C--:B------:R-:W-:Y:S01]  /*01e0*/  FFMA.RM R4, R4, R13.reuse, 12582913 ;  /* 0x4b40000104047423 */ /* 0x080fe2000000400d */
[----:B------:R-:W-:Y:S01]  /*01f0*/  FFMA R10, R9, 1.4426950216293334961, -R10 ;  /* 0x3fb8aa3b090a7823 */ /* 0x000fe2000000080a */
[----:B------:R-:W-:Y:S01]  /*0200*/  FFMA R20, R23, 1.925963033500011079e-08, R8 ;  /* 0x32a5706017147823 */ /* 0x000fe20000000008 */
[-C--:B------:R-:W-:Y:S01]  /*0210*/  FFMA.SAT R22, R17, R14.reuse, 0.5 ;  /* 0x3f00000011167423 */ /* 0x080fe2000000200e */
[----:B------:R-:W-:Y:S01]  /*0220*/  FADD R8, R4, -12583039 ;  /* 0xcb40007f04087421 */ /* 0x000fe20000000000 */
[----:B------:R-:W-:Y:S01]  /*0230*/  FFMA R10, R9, 1.925963033500011079e-08, R10 ;  /* 0x32a57060090a7823 */ /* 0x000fe2000000000a */
[-C--:B------:R-:W-:Y:S01]  /*0240*/  FFMA.RM R9, R12, R13.reuse, 12582913 ;  /* 0x4b4000010c097423 */ /* 0x080fe2000000400d */
[----:B------:R-:W0:Y:S01]  /*0250*/  MUFU.EX2 R19, R19 ;  /* 0x0000001300137308 */ /* 0x000e220000000800 */
[----:B------:R-:W-:Y:S01]  /*0260*/  FFMA R8, R11, 1.4426950216293334961, -R8 ;  /* 0x3fb8aa3b0b087823 */ /* 0x000fe20000000808 */
[-C--:B------:R-:W-:Y:S01]  /*0270*/  FFMA.SAT R24, R15, R14.reuse, 0.5 ;  /* 0x3f0000000f187423 */ /* 0x080fe2000000200e */
[----:B------:R-:W-:Y:S01]  /*0280*/  FADD R16, R9, -12583039 ;  /* 0xcb40007f09107421 */ /* 0x000fe20000000000 */
[-C--:B------:R-:W-:Y:S01]  /*0290*/  FFMA.SAT R26, R6, R14.reuse, 0.5 ;  /* 0x3f000000061a7423 */ /* 0x080fe2000000200e */
[----:B------:R-:W-:Y:S01]  /*02a0*/  FFMA R12, R11, 1.925963033500011079e-08, R8 ;  /* 0x32a570600b0c7823 */ /* 0x000fe20000000008 */
[-C--:B------:R-:W-:Y:S01]  /*02b0*/  FFMA.RM R8, R22, R13.reuse, 12582913 ;  /* 0x4b40000116087423 */ /* 0x080fe2000000400d */
[C---:B------:R-:W-:Y:S01]  /*02c0*/  FFMA R16, R7.reuse, 1.4426950216293334961, -R16 ;  /* 0x3fb8aa3b07107823 */ /* 0x040fe20000000810 */
[----:B------:R-:W1:Y:S01]  /*02d0*/  MUFU.EX2 R20, R20 ;  /* 0x0000001400147308 */ /* 0x000e620000000800 */
[----:B------:R-:W-:Y:S01]  /*02e0*/  SHF.L.U32 R18, R18, 0x17, RZ ;  /* 0x0000001712127819 */ /* 0x000fe200000006ff */
[----:B------:R-:W-:Y:S01]  /*02f0*/  FADD R22, R8, -12583039 ;  /* 0xcb40007f08167421 */ /* 0x000fe20000000000 */
[----:B------:R-:W-:Y:S01]  /*0300*/  FFMA R11, R7, 1.925963033500011079e-08, R16 ;  /* 0x32a57060070b7823 */ /* 0x000fe20000000010 */
[----:B------:R-:W-:Y:S01]  /*0310*/  FFMA.RM R7, R24, R13, 12582913 ;  /* 0x4b40000118077423 */ /* 0x000fe2000000400d */
[----:B------:R-:W-:Y:S01]  /*0320*/  FFMA.SAT R24, R3, R14, 0.5 ;  /* 0x3f00000003187423 */ /* 0x000fe2000000200e */
[----:B------:R-:W-:-:S02]  /*0330*/  FFMA R22, R17, 1.4426950216293334961, -R22 ;  /* 0x3fb8aa3b11167823 */ /* 0x000fc40000000816 */
[----:B------:R2:W3:Y:S01]  /*0340*/  MUFU.EX2 R21, R10 ;  /* 0x0000000a00157308 */ /* 0x0004e20000000800 */
[----:B0-----:R-:W-:Y:S01]  /*0350*/  FMUL R0, R0, R19 ;  /* 0x0000001300007220 */ /* 0x001fe20000400000 */
[----:B------:R-:W-:Y:S01]  /*0360*/  FFMA R16, R17, 1.925963033500011079e-08, R22 ;  /* 0x32a5706011107823 */ /* 0x000fe20000000016 */
[----:B------:R-:W-:-:S05]  /*0370*/  SHF.L.U32 R19, R2, 0x17, RZ ;  /* 0x0000001702137819 */ /* 0x000fca00000006ff */
[----:B------:R-:W0:Y:S01]  /*0380*/  MUFU.EX2 R12, R12 ;  /* 0x0000000c000c7308 */ /* 0x000e220000000800 */
[----:B--2---:R-:W-:Y:S01]  /*0390*/  FADD R10, R7, -12583039 ;  /* 0xcb40007f070a7421 */ /* 0x004fe20000000000 */
[----:B-1----:R-:W-:Y:S01]  /*03a0*/  FMUL R2, R19, R20 ;  /* 0x0000001413027220 */ /* 0x002fe20000400000 */
[----:B------:R-:W-:Y:S01]  /*03b0*/  FFMA.SAT R20, R5, R14, 0.5 ;  /* 0x3f00000005147423 */ /* 0x000fe2000000200e */
[----:B------:R-:W-:Y:S01]  /*03c0*/  FADD R19, RZ, R0 ;  /* 0x00000000ff137221 */ /* 0x000fe20000000000 */
[C---:B------:R-:W-:Y:S01]  /*03d0*/  FFMA R22, R15.reuse, 1.4426950216293334961, -R10 ;  /* 0x3fb8aa3b0f167823 */ /* 0x040fe2000000080a */
[-C--:B------:R-:W-:Y:S02]  /*03e0*/  FFMA.RM R10, R24, R13.reuse, 12582913 ;  /* 0x4b400001180a7423 */ /* 0x080fe4000000400d */
[----:B------:R-:W1:Y:S01]  /*03f0*/  MUFU.EX2 R11, R11 ;  /* 0x0000000b000b7308 */ /* 0x000e620000000800 */
[----:B------:R-:W-:Y:S01]  /*0400*/  FFMA R17, R15, 1.925963033500011079e-08, R22 ;  /* 0x32a570600f117823 */ /* 0x000fe20000000016 */
[-C--:B------:R-:W-:Y:S01]  /*0410*/  FFMA.RM R15, R26, R13.reuse, 12582913 ;  /* 0x4b4000011a0f7423 */ /* 0x080fe2000000400d */
[----:B------:R-:W-:Y:S01]  /*0420*/  FADD R22, R10, -12583039 ;  /* 0xcb40007f0a167421 */ /* 0x000fe20000000000 */
[----:B------:R-:W-:-:S02]  /*0430*/  FFMA.RM R13, R20, R13, 12582913 ;  /* 0x4b400001140d7423 */ /* 0x000fc4000000400d */
[----:B------:R-:W-:Y:S01]  /*0440*/  FADD R23, R15, -12583039 ;  /* 0xcb40007f0f177421 */ /* 0x000fe20000000000 */
[----:B------:R-:W-:Y:S01]  /*0450*/  FFMA R22, R3, 1.4426950216293334961, -R22 ;  /* 0x3fb8aa3b03167823 */ /* 0x000fe20000000816 */
[----:B------:R-:W2:Y:S01]  /*0460*/  MUFU.EX2 R16, R16 ;  /* 0x0000001000107308 */ /* 0x000ea20000000800 */
[----:B------:R-:W-:Y:S01]  /*0470*/  FADD R20, R13, -12583039 ;  /* 0xcb40007f0d147421 */ /* 0x000fe20000000000 */
[----:B------:R-:W-:Y:S01]  /*0480*/  FFMA R23, R6, 1.4426950216293334961, -R23 ;  /* 0x3fb8aa3b06177823 */ /* 0x000fe20000000817 */
[----:B------:R-:W-:Y:S01]  /*0490*/  FFMA R14, R3, 1.925963033500011079e-08, R22 ;  /* 0x32a57060030e7823 */ /* 0x000fe20000000016 */
[----:B---3--:R-:W-:Y:S01]  /*04a0*/  FMUL R3, R18, R21 ;  /* 0x0000001512037220 */ /* 0x008fe20000400000 */
[----:B------:R-:W-:Y:S01]  /*04b0*/  SHF.L.U32 R21, R4, 0x17, RZ ;  /* 0x0000001704157819 */ /* 0x000fe200000006ff */
[----:B------:R-:W-:Y:S01]  /*04c0*/  FFMA R23, R6, 1.925963033500011079e-08, R23 ;  /* 0x32a5706006177823 */ /* 0x000fe20000000017 */
[----:B------:R-:W-:Y:S01]  /*04d0*/  FADD R6, R19, R2 ;  /* 0x0000000213067221 */ /* 0x000fe20000000000 */
[----:B------:R-:W3:Y:S01]  /*04e0*/  MUFU.EX2 R17, R17 ;  /* 0x0000001100117308 */ /* 0x000ee20000000800 */
[----:B------:R-:W-:Y:S01]  /*04f0*/  SHF.L.U32 R18, R9, 0x17, RZ ;  /* 0x0000001709127819 */ /* 0x000fe200000006ff */
[----:B------:R-:W-:Y:S01]  /*0500*/  FFMA R20, R5, 1.4426950216293334961, -R20 ;  /* 0x3fb8aa3b05147823 */ /* 0x000fe20000000814 */
[----:B0-----:R-:W-:Y:S01]  /*0510*/  FMUL R4, R21, R12 ;  /* 0x0000000c15047220 */ /* 0x001fe20000400000 */
[----:B------:R-:W-:Y:S01]  /*0520*/  FADD R19, R6, R3 ;  /* 0x0000000306137221 */ /* 0x000fe20000000000 */
[----:B------:R-:W-:Y:S01]  /*0530*/  SHF.L.U32 R21, R8, 0x17, RZ ;  /* 0x0000001708157819 */ /* 0x000fe200000006ff */
[----:B------:R-:W-:Y:S01]  /*0540*/  FFMA R20, R5, 1.925963033500011079e-08, R20 ;  /* 0x32a5706005147823 */ /* 0x000fe20000000014 */
[----:B-1----:R-:W-:Y:S01]  /*0550*/  FMUL R5, R18, R11 ;  /* 0x0000000b12057220 */ /* 0x002fe20000400000 */
[----:B------:R-:W0:Y:S01]  /*0560*/  MUFU.EX2 R14, R14 ;  /* 0x0000000e000e7308 */ /* 0x000e220000000800 */
[----:B------:R-:W-:Y:S01]  /*0570*/  FADD R8, R19, R4 ;  /* 0x0000000413087221 */ /* 0x000fe20000000000 */
[----:B------:R-:W-:Y:S01]  /*0580*/  SHF.L.U32 R12, R7, 0x17, RZ ;  /* 0x00000017070c7819 */ /* 0x000fe200000006ff */
[----:B--2---:R-:W-:Y:S01]  /*0590*/  FMUL R6, R21, R16 ;  /* 0x0000001015067220 */ /* 0x004fe20000400000 */
[----:B------:R-:W-:Y:S01]  /*05a0*/  SHF.L.U32 R19, R10, 0x17, RZ ;  /* 0x000000170a137819 */ /* 0x000fe200000006ff */
[----:B------:R-:W-:-:S03]  /*05b0*/  FADD R11, R8, R5 ;  /* 0x00000005080b7221 */ /* 0x000fc60000000000 */
[----:B------:R-:W1:Y:S01]  /*05c0*/  MUFU.EX2 R9, R23 ;  /* 0x0000001700097308 */ /* 0x000e620000000800 */
[----:B---3--:R-:W-:Y:S01]  /*05d0*/  FMUL R7, R12, R17 ;  /* 0x000000110c077220 */ /* 0x008fe20000400000 */
[----:B------:R-:W-:Y:S01]  /*05e0*/  FADD R10, R11, R6 ;  /* 0x000000060b0a7221 */ /* 0x000fe20000000000 */
[----:B------:R-:W-:-:S03]  /*05f0*/  SHF.L.U32 R12, R15, 0x17, RZ ;  /* 0x000000170f0c7819 */ /* 0x000fc600000006ff */
[----:B------:R-:W-:Y:S01]  /*0600*/  FADD R11, R10, R7 ;  /* 0x000000070a0b7221 */ /* 0x000fe20000000000 */
[----:B------:R-:W-:Y:S01]  /*0610*/  SHF.L.U32 R10, R13, 0x17, RZ ;  /* 0x000000170d0a7819 */ /* 0x000fe200000006ff */
[----:B------:R-:W2:Y:S01]  /*0620*/  MUFU.EX2 R25, R20 ;  /* 0x0000001400197308 */ /* 0x000ea20000000800 */
[----:B0-----:R-:W-:Y:S01]  /*0630*/  FMUL R8, R19, R14 ;  /* 0x0000000e13087220 */ /* 0x001fe20000400000 */
[----:B-1----:R-:W-:-:S03]  /*0640*/  FMUL R9, R12, R9 ;  /* 0x000000090c097220 */ /* 0x002fc60000400000 */
[----:B------:R-:W-:-:S04]  /*0650*/  FADD R12, R11, R8 ;  /* 0x000000080b0c7221 */ /* 0x000fc80000000000 */
[----:B------:R-:W-:Y:S01]  /*0660*/  FADD R11, R12, R9 ;  /* 0x000000090c0b7221 */ /* 0x000fe20000000000 */
[----:B--2---:R-:W-:-:S04]  /*0670*/  FMUL R10, R10, R25 ;  /* 0x000000190a0a7220 */ /* 0x004fc80000400000 */
[----:B------:R-:W-:-:S04]  /*0680*/  FADD R11, R11, R10 ;  /* 0x0000000a0b0b7221 */ /* 0x000fc80000000000 */
[----:B------:R-:W0:Y:S08]  /*0690*/  MUFU.RCP R12, R11 ;  /* 0x0000000b000c7308 */ /* 0x000e300000001000 */
[----:B------:R-:W1:Y:S01]  /*06a0*/  FCHK P0, R0, R11 ;  /* 0x0000000b00007302 */ /* 0x000e620000000000 */
[----:B0-----:R-:W-:-:S04]  /*06b0*/  FFMA R13, -R11, R12, 1 ;  /* 0x3f8000000b0d7423 */ /* 0x001fc8000000010c */
[----:B------:R-:W-:-:S04]  /*06c0*/  FFMA R13, R12, R13, R12 ;  /* 0x0000000d0c0d7223 */ /* 0x000fc8000000000c */
[----:B------:R-:W-:-:S04]  /*06d0*/  FFMA R12, R0, R13, RZ ;  /* 0x0000000d000c7223 */ /* 0x000fc800000000ff */
[----:B------:R-:W-:-:S04]  /*06e0*/  FFMA R14, -R11, R12, R0 ;  /* 0x0000000c0b0e7223 */ /* 0x000fc80000000100 */
[----:B------:R-:W-:Y:S01]  /*06f0*/  FFMA R15, R13, R14, R12 ;  /* 0x0000000e0d0f7223 */ /* 0x000fe2000000000c */
[----:B-1----:R-:W-:Y:S06]  /*0700*/  @!P0 BRA `(.L_x_5) ;  /* 0x0000000000088947 */ /* 0x002fec0003800000 */
[----:B------:R-:W-:-:S07]  /*0710*/  MOV R12, 0x730 ;  /* 0x00000730000c7802 */ /* 0x000fce0000000f00 */
[----:B------:R-:W-:Y:S05]  /*0720*/  CALL.REL.NOINC `($__internal_0_$__cuda_sm3x_div_rn_noftz_f32_slowpath) ;  /* 0x0000000400fc7944 */ /* 0x000fea0003c00000 */
.L_x_5:
[----:B------:R-:W0:Y:S01]  /*0730*/  LDC.64 R12, c[0x0][0x380] ;  /* 0x0000e000ff0c7b82 */ /* 0x000e220000000a00 */
[----:B------:R-:W1:Y:S08]  /*0740*/  MUFU.RCP R0, R11 ;  /* 0x0000000b00007308 */ /* 0x000e700000001000 */
[----:B------:R-:W2:Y:S01]  /*0750*/  FCHK P0, R2, R11 ;  /* 0x0000000b02007302 */ /* 0x000ea20000000000 */
[----:B-1----:R-:W-:-:S04]  /*0760*/  FFMA R17, -R11, R0, 1 ;  /* 0x3f8000000b117423 */ /* 0x002fc80000000100 */
[----:B------:R-:W-:Y:S01]  /*0770*/  FFMA R19, R0, R17, R0 ;  /* 0x0000001100137223 */ /* 0x000fe20000000000 */
[----:B0-----:R0:W-:Y:S03]  /*0780*/  STG.E desc[UR4][R12.64], R15 ;  /* 0x0000000f0c007986 */ /* 0x0011e6000c101904 */
[----:B------:R-:W-:-:S04]  /*0790*/  FFMA R0, R2, R19, RZ ;  /* 0x0000001302007223 */ /* 0x000fc800000000ff */
[----:B------:R-:W-:-:S04]  /*07a0*/  FFMA R17, -R11, R0, R2 ;  /* 0x000000000b117223 */ /* 0x000fc80000000102 */
[----:B------:R-:W-:Y:S01]  /*07b0*/  FFMA R17, R19, R17, R0 ;  /* 0x0000001113117223 */ /* 0x000fe20000000000 */
[----:B--2---:R-:W-:Y:S06]  /*07c0*/  @!P0 BRA `(.L_x_6) ;  /* 0x0000000000108947 */ /* 0x004fec0003800000 */
[----:B------:R-:W-:Y:S02]  /*07d0*/  MOV R0, R2 ;  /* 0x0000000200007202 */ /* 0x000fe40000000f00 */
[----:B0-----:R-:W-:-:S07]  /*07e0*/  MOV R12, 0x800 ;  /* 0x00000800000c7802 */ /* 0x001fce0000000f00 */
[----:B------:R-:W-:Y:S05]  /*07f0*/  CALL.REL.NOINC `($__internal_0_$__cuda_sm3x_div_rn_noftz_f32_slowpath) ;  /* 0x0000000400c87944 */ /* 0x000fea0003c00000 */
[----:B------:R-:W-:-:S07]  /*0800*/  MOV R17, R15 ;  /* 0x0000000f00117202 */ /* 0x000fce0000000f00 */
.L_x_6:
[----:B0-----:R-:W0:Y:S01]  /*0810*/  LDC.64 R12, c[0x0][0x380] ;  /* 0x0000e000ff0c7b82 */ /* 0x001e220000000a00 */
        /* <DEDUP_REMOVED lines=12> */
.L_x_7:
[----:B------:R-:W1:Y:S01]  /*08e0*/  LDC.64 R2, c[0x0][0x380] ;  /* 0x0000e000ff027b82 */ /* 0x000e620000000a00 */
[----:B------:R-:W0:Y:S08]  /*08f0*/  MUFU.RCP R0, R11 ;  /* 0x0000000b00007308 */ /* 0x000e300000001000 */
[----:B------:R-:W2:Y:S01]  /*0900*/  FCHK P0, R4, R11 ;  /* 0x0000000b04007302 */ /* 0x000ea20000000000 */
[----:B0-----:R-:W-:-:S04]  /*0910*/  FFMA R13, -R11, R0, 1 ;  /* 0x3f8000000b0d7423 */ /* 0x001fc80000000100 */
[----:B------:R-:W-:Y:S01]  /*0920*/  FFMA R17, R0, R13, R0 ;  /* 0x0000000d00117223 */ /* 0x000fe20000000000 */
[----:B-1----:R0:W-:Y:S03]  /*0930*/  STG.E desc[UR4][R2.64+0x8], R15 ;  /* 0x0000080f02007986 */ /* 0x0021e6000c101904 */
[----:B------:R-:W-:-:S04]  /*0940*/  FFMA R0, R4, R17, RZ ;  /* 0x0000001104007223 */ /* 0x000fc800000000ff */
[----:B------:R-:W-:-:S04]  /*0950*/  FFMA R13, -R11, R0, R4 ;  /* 0x000000000b0d7223 */ /* 0x000fc80000000104 */
[----:B------:R-:W-:Y:S01]  /*0960*/  FFMA R13, R17, R13, R0 ;  /* 0x0000000d110d7223 */ /* 0x000fe20000000000 */
[----:B--2---:R-:W-:Y:S06]  /*0970*/  @!P0 BRA `(.L_x_8) ;  /* 0x0000000000108947 */ /* 0x004fec0003800000 */
[----:B------:R-:W-:Y:S02]  /*0980*/  MOV R0, R4 ;  /* 0x0000000400007202 */ /* 0x000fe40000000f00 */
[----:B------:R-:W-:-:S07]  /*0990*/  MOV R12, 0x9b0 ;  /* 0x000009b0000c7802 */ /* 0x000fce0000000f00 */
[----:B0-----:R-:W-:Y:S05]  /*09a0*/  CALL.REL.NOINC `($__internal_0_$__cuda_sm3x_div_rn_noftz_f32_slowpath) ;  /* 0x00000004005c7944 */ /* 0x001fea0003c00000 */
[----:B------:R-:W-:-:S07]  /*09b0*/  MOV R13, R15 ;  /* 0x0000000f000d7202 */ /* 0x000fce0000000f00 */
.L_x_8:
        /* <DEDUP_REMOVED lines=11> */
[----:B------:R-:W-:-:S07]  /*0a70*/  MOV R12, 0xa90 ;  /* 0x00000a90000c7802 */ /* 0x000fce0000000f00 */
[----:B0-----:R-:W-:Y:S05]  /*0a80*/  CALL.REL.NOINC `($__internal_0_$__cuda_sm3x_div_rn_noftz_f32_slowpath) ;  /* 0x0000000400247944 */ /* 0x001fea0003c00000 */
.L_x_9:
        /* <DEDUP_REMOVED lines=14> */
.L_x_10:
        /* <DEDUP_REMOVED lines=14> */
.L_x_11:
        /* <DEDUP_REMOVED lines=14> */
.L_x_12:
        /* <DEDUP_REMOVED lines=14> */
.L_x_13:
        /* <DEDUP_REMOVED lines=14> */
.L_x_14:
[----:B0-----:R-:W0:Y:S02]  /*0ef0*/  LDC.64 R2, c[0x0][0x380] ;  /* 0x0000e000ff027b82 */ /* 0x001e240000000a00 */
[----:B0-----:R-:W-:Y:S01]  /*0f00*/  STG.E desc[UR4][R2.64+0x24], R5 ;  /* 0x0000240502007986 */ /* 0x001fe2000c101904 */
[----:B------:R-:W-:Y:S05]  /*0f10*/  EXIT ;  /* 0x000000000000794d */ /* 0x000fea0003800000 */
        .weak           $__internal_0_$__cuda_sm3x_div_rn_noftz_f32_slowpath
        .type           $__internal_0_$__cuda_sm3x_div_rn_noftz_f32_slowpath,@function
        .size           $__internal_0_$__cuda_sm3x_div_rn_noftz_f32_slowpath,(.L_x_30 - $__internal_0_$__cuda_sm3x_div_rn_noftz_f32_slowpath)
$__internal_0_$__cuda_sm3x_div_rn_noftz_f32_slowpath:
[----:B------:R-:W-:Y:S02]  /*0f20*/  SHF.R.U32.HI R14, RZ, 0x17, R11 ;  /* 0x00000017ff0e7819 */ /* 0x000fe4000001160b */
[----:B------:R-:W-:Y:S02]  /*0f30*/  SHF.R.U32.HI R13, RZ, 0x17, R0 ;  /* 0x00000017ff0d7819 */ /* 0x000fe40000011600 */
[----:B------:R-:W-:Y:S02]  /*0f40*/  LOP3.LUT R14, R14, 0xff, RZ, 0xc0, !PT ;  /* 0x000000ff0e0e7812 */ /* 0x000fe400078ec0ff */
[----:B------:R-:W-:Y:S02]  /*0f50*/  LOP3.LUT R17, R13, 0xff, RZ, 0xc0, !PT ;  /* 0x000000ff0d117812 */ /* 0x000fe400078ec0ff */
[----:B------:R-:W-:Y:S02]  /*0f60*/  IADD3 R18, PT, PT, R14, -0x1, RZ ;  /* 0xffffffff0e127810 */ /* 0x000fe40007ffe0ff */
[----:B------:R-:W-:-:S02]  /*0f70*/  IADD3 R16, PT, PT, R17, -0x1, RZ ;  /* 0xffffffff11107810 */ /* 0x000fc40007ffe0ff */
[----:B------:R-:W-:Y:S02]  /*0f80*/  ISETP.GT.U32.AND P0, PT, R18, 0xfd, PT ;  /* 0x000000fd1200780c */ /* 0x000fe40003f04070 */
[----:B------:R-:W-:Y:S02]  /*0f90*/  MOV R15, R11 ;  /* 0x0000000b000f7202 */ /* 0x000fe40000000f00 */
[----:B------:R-:W-:-:S13]  /*0fa0*/  ISETP.GT.U32.OR P0, PT, R16, 0xfd, P0 ;  /* 0x000000fd1000780c */ /* 0x000fda0000704470 */
[----:B------:R-:W-:Y:S01]  /*0fb0*/  @!P0 MOV R13, RZ ;  /* 0x000000ff000d8202 */ /* 0x000fe20000000f00 */
[----:B------:R-:W-:Y:S06]  /*0fc0*/  @!P0 BRA `(.L_x_15) ;  /* 0x00000000005c8947 */ /* 0x000fec0003800000 */
[----:B------:R-:W-:Y:S02]  /*0fd0*/  FSETP.GTU.FTZ.AND P0, PT, |R0|, +INF , PT ;  /* 0x7f8000000000780b */ /* 0x000fe40003f1c200 */
[----:B------:R-:W-:-:S04]  /*0fe0*/  FSETP.GTU.FTZ.AND P1, PT, |R11|, +INF , PT ;  /* 0x7f8000000b00780b */ /* 0x000fc80003f3c200 */
[----:B------:R-:W-:-:S13]  /*0ff0*/  PLOP3.LUT P0, PT, P0, P1, PT, 0xf8, 0x8f ;  /* 0x00000000008f781c */ /* 0x000fda0000703f70 */
[----:B------:R-:W-:Y:S05]  /*1000*/  @P0 BRA `(.L_x_16) ;  /* 0x0000000400440947 */ /* 0x000fea0003800000 */
[----:B------:R-:W-:-:S13]  /*1010*/  LOP3.LUT P0, RZ, R15, 0x7fffffff, R0, 0xc8, !PT ;  /* 0x7fffffff0fff7812 */ /* 0x000fda000780c800 */
[----:B------:R-:W-:Y:S05]  /*1020*/  @!P0 BRA `(.L_x_17) ;  /* 0x0000000400348947 */ /* 0x000fea0003800000 */
[C---:B------:R-:W-:Y:S02]  /*1030*/  FSETP.NEU.FTZ.AND P2, PT, |R0|.reuse, +INF , PT ;  /* 0x7f8000000000780b */ /* 0x040fe40003f5d200 */
[----:B------:R-:W-:Y:S02]  /*1040*/  FSETP.NEU.FTZ.AND P1, PT, |R11|, +INF , PT ;  /* 0x7f8000000b00780b */ /* 0x000fe40003f3d200 */
[----:B------:R-:W-:-:S11]  /*1050*/  FSETP.NEU.FTZ.AND P0, PT, |R0|, +INF , PT ;  /* 0x7f8000000000780b */ /* 0x000fd60003f1d200 */
[----:B------:R-:W-:Y:S05]  /*1060*/  @!P1 BRA !P2, `(.L_x_17) ;  /* 0x0000000400249947 */ /* 0x000fea0005000000 */
[----:B------:R-:W-:-:S04]  /*1070*/  LOP3.LUT P2, RZ, R0, 0x7fffffff, RZ, 0xc0, !PT ;  /* 0x7fffffff00ff7812 */ /* 0x000fc8000784c0ff */
[----:B------:R-:W-:-:S13]  /*1080*/  PLOP3.LUT P1, PT, P1, P2, PT, 0x2f, 0xf2 ;  /* 0x0000000000f2781c */ /* 0x000fda0000f24577 */
[----:B------:R-:W-:Y:S05]  /*1090*/  @P1 BRA `(.L_x_18) ;  /* 0x0000000400101947 */ /* 0x000fea0003800000 */
[----:B------:R-:W-:-:S04]  /*10a0*/  LOP3.LUT P1, RZ, R15, 0x7fffffff, RZ, 0xc0, !PT ;  /* 0x7fffffff0fff7812 */ /* 0x000fc8000782c0ff */
[----:B------:R-:W-:-:S13]  /*10b0*/  PLOP3.LUT P0, PT, P0, P1, PT, 0x2f, 0xf2 ;  /* 0x0000000000f2781c */ /* 0x000fda0000702577 */
[----:B------:R-:W-:Y:S05]  /*10c0*/  @P0 BRA `(.L_x_19) ;  /* 0x0000000000f80947 */ /* 0x000fea0003800000 */
[----:B------:R-:W-:Y:S02]  /*10d0*/  ISETP.GE.AND P0, PT, R16, RZ, PT ;  /* 0x000000ff1000720c */ /* 0x000fe40003f06270 */
[----:B------:R-:W-:-:S11]  /*10e0*/  ISETP.GE.AND P1, PT, R18, RZ, PT ;  /* 0x000000ff1200720c */ /* 0x000fd60003f26270 */
[----:B------:R-:W-:Y:S01]  /*10f0*/  @P0 MOV R13, RZ ;  /* 0x000000ff000d0202 */ /* 0x000fe20000000f00 */
[----:B------:R-:W-:Y:S01]  /*1100*/  @!P0 FFMA R0, R0, 1.84467440737095516160e+19, RZ ;  /* 0x5f80000000008823 */ /* 0x000fe200000000ff */
[----:B------:R-:W-:Y:S01]  /*1110*/  @!P0 MOV R13, 0xffffffc0 ;  /* 0xffffffc0000d8802 */ /* 0x000fe20000000f00 */
[----:B------:R-:W-:-:S03]  /*1120*/  @!P1 FFMA R15, R11, 1.84467440737095516160e+19, RZ ;  /* 0x5f8000000b0f9823 */ /* 0x000fc600000000ff */
[----:B------:R-:W-:-:S07]  /*1130*/  @!P1 IADD3 R13, PT, PT, R13, 0x40, RZ ;  /* 0x000000400d0d9810 */ /* 0x000fce0007ffe0ff */
.L_x_15:
[----:B------:R-:W-:Y:S02]  /*1140*/  LEA R16, R14, 0xc0800000, 0x17 ;  /* 0xc08000000e107811 */ /* 0x000fe400078eb8ff */
[----:B------:R-:W-:Y:S02]  /*1150*/  IADD3 R17, PT, PT, R17, -0x7f, RZ ;  /* 0xffffff8111117810 */ /* 0x000fe40007ffe0ff */
[----:B------:R-:W-:-:S03]  /*1160*/  IADD3 R16, PT, PT, -R16, R15, RZ ;  /* 0x0000000f10107210 */ /* 0x000fc60007ffe1ff */
[C---:B------:R-:W-:Y:S01]  /*1170*/  IMAD R0, R17.reuse, -0x800000, R0 ;  /* 0xff80000011007824 */ /* 0x040fe200078e0200 */
[----:B------:R0:W1:Y:S01]  /*1180*/  MUFU.RCP R15, R16 ;  /* 0x00000010000f7308 */ /* 0x0000620000001000 */
[----:B------:R-:W-:Y:S01]  /*1190*/  FADD.FTZ R19, -R16, -RZ ;  /* 0x800000ff10137221 */ /* 0x000fe20000010100 */
[----:B0-----:R-:W-:-:S04]  /*11a0*/  IADD3 R16, PT, PT, R17, 0x7f, -R14 ;  /* 0x0000007f11107810 */ /* 0x001fc80007ffe80e */
[----:B------:R-:W-:Y:S01]  /*11b0*/  IADD3 R13, PT, PT, R16, R13, RZ ;  /* 0x0000000d100d7210 */ /* 0x000fe20007ffe0ff */
[----:B-1----:R-:W-:-:S04]  /*11c0*/  FFMA R18, R15, R19, 1 ;  /* 0x3f8000000f127423 */ /* 0x002fc80000000013 */
[----:B------:R-:W-:-:S04]  /*11d0*/  FFMA R15, R15, R18, R15 ;  /* 0x000000120f0f7223 */ /* 0x000fc8000000000f */
[----:B------:R-:W-:-:S04]  /*11e0*/  FFMA R18, R0, R15, RZ ;  /* 0x0000000f00127223 */ /* 0x000fc800000000ff */
[----:B------:R-:W-:-:S04]  /*11f0*/  FFMA R20, R19, R18, R0 ;  /* 0x0000001213147223 */ /* 0x000fc80000000000 */
[----:B------:R-:W-:-:S04]  /*1200*/  FFMA R20, R15, R20, R18 ;  /* 0x000000140f147223 */ /* 0x000fc80000000012 */
[----:B------:R-:W-:-:S04]  /*1210*/  FFMA R19, R19, R20, R0 ;  /* 0x0000001413137223 */ /* 0x000fc80000000000 */
[----:B------:R-:W-:-:S05]  /*1220*/  FFMA R0, R15, R19, R20 ;  /* 0x000000130f007223 */ /* 0x000fca0000000014 */
[----:B------:R-:W-:-:S04]  /*1230*/  SHF.R.U32.HI R14, RZ, 0x17, R0 ;  /* 0x00000017ff0e7819 */ /* 0x000fc80000011600 */
[----:B------:R-:W-:-:S04]  /*1240*/  LOP3.LUT R14, R14, 0xff, RZ, 0xc0, !PT ;  /* 0x000000ff0e0e7812 */ /* 0x000fc800078ec0ff */
[----:B------:R-:W-:-:S04]  /*1250*/  IADD3 R17, PT, PT, R14, R13, RZ ;  /* 0x0000000d0e117210 */ /* 0x000fc80007ffe0ff */
[----:B------:R-:W-:-:S04]  /*1260*/  IADD3 R14, PT, PT, R17, -0x1, RZ ;  /* 0xffffffff110e7810 */ /* 0x000fc80007ffe0ff */
[----:B------:R-:W-:-:S13]  /*1270*/  ISETP.GE.U32.AND P0, PT, R14, 0xfe, PT ;  /* 0x000000fe0e00780c */ /* 0x000fda0003f06070 */
[----:B------:R-:W-:Y:S05]  /*1280*/  @!P0 BRA `(.L_x_20) ;  /* 0x0000000000808947 */ /* 0x000fea0003800000 */
[----:B------:R-:W-:-:S13]  /*1290*/  ISETP.GT.AND P0, PT, R17, 0xfe, PT ;  /* 0x000000fe1100780c */ /* 0x000fda0003f04270 */
[----:B------:R-:W-:Y:S05]  /*12a0*/  @P0 BRA `(.L_x_21) ;  /* 0x00000000006c0947 */ /* 0x000fea0003800000 */
[----:B------:R-:W-:-:S13]  /*12b0*/  ISETP.GE.AND P0, PT, R17, 0x1, PT ;  /* 0x000000011100780c */ /* 0x000fda0003f06270 */
[----:B------:R-:W-:Y:S05]  /*12c0*/  @P0 BRA `(.L_x_22) ;  /* 0x0000000000980947 */ /* 0x000fea0003800000 */
[----:B------:R-:W-:Y:S02]  /*12d0*/  ISETP.GE.AND P0, PT, R17, -0x18, PT ;  /* 0xffffffe81100780c */ /* 0x000fe40003f06270 */
[----:B------:R-:W-:-:S11]  /*12e0*/  LOP3.LUT R0, R0, 0x80000000, RZ, 0xc0, !PT ;  /* 0x8000000000007812 */ /* 0x000fd600078ec0ff */
[----:B------:R-:W-:Y:S05]  /*12f0*/  @!P0 BRA `(.L_x_22) ;  /* 0x00000000008c8947 */ /* 0x000fea0003800000 */
[CCC-:B------:R-:W-:Y:S01]  /*1300*/  FFMA.RZ R13, R15.reuse, R19.reuse, R20.reuse ;  /* 0x000000130f0d7223 */ /* 0x1c0fe2000000c014 */
[-CC-:B------:R-:W-:Y:S01]  /*1310*/  FFMA.RM R14, R15, R19.reuse, R20.reuse ;  /* 0x000000130f0e7223 */ /* 0x180fe20000004014 */
[C---:B------:R-:W-:Y:S02]  /*1320*/  ISETP.NE.AND P2, PT, R17.reuse, RZ, PT ;  /* 0x000000ff1100720c */ /* 0x040fe40003f45270 */
[----:B------:R-:W-:Y:S02]  /*1330*/  ISETP.NE.AND P1, PT, R17, RZ, PT ;  /* 0x000000ff1100720c */ /* 0x000fe40003f25270 */
[----:B------:R-:W-:Y:S01]  /*1340*/  LOP3.LUT R16, R13, 0x7fffff, RZ, 0xc0, !PT ;  /* 0x007fffff0d107812 */ /* 0x000fe200078ec0ff */
[----:B------:R-:W-:Y:S01]  /*1350*/  FFMA.RP R13, R15, R19, R20 ;  /* 0x000000130f0d7223 */ /* 0x000fe20000008014 */
[----:B------:R-:W-:Y:S02]  /*1360*/  IADD3 R15, PT, PT, R17, 0x20, RZ ;  /* 0x00000020110f7810 */ /* 0x000fe40007ffe0ff */
[----:B------:R-:W-:-:S02]  /*1370*/  LOP3.LUT R16, R16, 0x800000, RZ, 0xfc, !PT ;  /* 0x0080000010107812 */ /* 0x000fc400078efcff */
[----:B------:R-:W-:Y:S02]  /*1380*/  IADD3 R17, PT, PT, -R17, RZ, RZ ;  /* 0x000000ff11117210 */ /* 0x000fe40007ffe1ff */
[----:B------:R-:W-:Y:S02]  /*1390*/  SHF.L.U32 R15, R16, R15, RZ ;  /* 0x0000000f100f7219 */ /* 0x000fe400000006ff */
[----:B------:R-:W-:Y:S02]  /*13a0*/  FSETP.NEU.FTZ.AND P0, PT, R13, R14, PT ;  /* 0x0000000e0d00720b */ /* 0x000fe40003f1d000 */
[----:B------:R-:W-:Y:S02]  /*13b0*/  SEL R13, R17, RZ, P2 ;  /* 0x000000ff110d7207 */ /* 0x000fe40001000000 */
[----:B------:R-:W-:Y:S02]  /*13c0*/  ISETP.NE.AND P1, PT, R15, RZ, P1 ;  /* 0x000000ff0f00720c */ /* 0x000fe40000f25270 */
[----:B------:R-:W-:-:S02]  /*13d0*/  SHF.R.U32.HI R13, RZ, R13, R16 ;  /* 0x0000000dff0d7219 */ /* 0x000fc40000011610 */
[----:B------:R-:W-:Y:S02]  /*13e0*/  PLOP3.LUT P0, PT, P0, P1, PT, 0xf8, 0x8f ;  /* 0x00000000008f781c */ /* 0x000fe40000703f70 */
[----:B------:R-:W-:Y:S02]  /*13f0*/  SHF.R.U32.HI R15, RZ, 0x1, R13 ;  /* 0x00000001ff0f7819 */ /* 0x000fe4000001160d */
[----:B------:R-:W-:-:S04]  /*1400*/  SEL R14, RZ, 0x1, !P0 ;  /* 0x00000001ff0e7807 */ /* 0x000fc80004000000 */
[----:B------:R-:W-:-:S04]  /*1410*/  LOP3.LUT R14, R14, 0x1, R15, 0xf8, !PT ;  /* 0x000000010e0e7812 */ /* 0x000fc800078ef80f */
[----:B------:R-:W-:-:S04]  /*1420*/  LOP3.LUT R14, R14, R13, RZ, 0xc0, !PT ;  /* 0x0000000d0e0e7212 */ /* 0x000fc800078ec0ff */
[----:B------:R-:W-:-:S04]  /*1430*/  IADD3 R15, PT, PT, R15, R14, RZ ;  /* 0x0000000e0f0f7210 */ /* 0x000fc80007ffe0ff */
[----:B------:R-:W-:Y:S01]  /*1440*/  LOP3.LUT R0, R15, R0, RZ, 0xfc, !PT ;  /* 0x000000000f007212 */ /* 0x000fe200078efcff */
[----:B------:R-:W-:Y:S06]  /*1450*/  BRA `(.L_x_22) ;  /* 0x0000000000347947 */ /* 0x000fec0003800000 */
.L_x_21:
[----:B------:R-:W-:-:S04]  /*1460*/  LOP3.LUT R0, R0, 0x80000000, RZ, 0xc0, !PT ;  /* 0x8000000000007812 */ /* 0x000fc800078ec0ff */
[----:B------:R-:W-:Y:S01]  /*1470*/  LOP3.LUT R0, R0, 0x7f800000, RZ, 0xfc, !PT ;  /* 0x7f80000000007812 */ /* 0x000fe200078efcff */
[----:B------:R-:W-:Y:S06]  /*1480*/  BRA `(.L_x_22) ;  /* 0x0000000000287947 */ /* 0x000fec0003800000 */
.L_x_20:
[----:B------:R-:W-:Y:S01]  /*1490*/  LEA R0, R13, R0, 0x17 ;  /* 0x000000000d007211 */ /* 0x000fe200078eb8ff */
[----:B------:R-:W-:Y:S06]  /*14a0*/  BRA `(.L_x_22) ;  /* 0x0000000000207947 */ /* 0x000fec0003800000 */
.L_x_19:
[----:B------:R-:W-:-:S04]  /*14b0*/  LOP3.LUT R0, R15, 0x80000000, R0, 0x48, !PT ;  /* 0x800000000f007812 */ /* 0x000fc800078e4800 */
[----:B------:R-:W-:Y:S01]  /*14c0*/  LOP3.LUT R0, R0, 0x7f800000, RZ, 0xfc, !PT ;  /* 0x7f80000000007812 */ /* 0x000fe200078efcff */
[----:B------:R-:W-:Y:S06]  /*14d0*/  BRA `(.L_x_22) ;  /* 0x0000000000147947 */ /* 0x000fec0003800000 */
.L_x_18:
[----:B------:R-:W-:Y:S01]  /*14e0*/  LOP3.LUT R0, R15, 0x80000000, R0, 0x48, !PT ;  /* 0x800000000f007812 */ /* 0x000fe200078e4800 */
[----:B------:R-:W-:Y:S06]  /*14f0*/  BRA `(.L_x_22) ;  /* 0x00000000000c7947 */ /* 0x000fec0003800000 */
.L_x_17:
[----:B------:R-:W0:Y:S01]  /*1500*/  MUFU.RSQ R0, -QNAN ;  /* 0xffc0000000007908 */ /* 0x000e220000001400 */
[----:B------:R-:W-:Y:S05]  /*1510*/  BRA `(.L_x_22) ;  /* 0x0000000000047947 */ /* 0x000fea0003800000 */
.L_x_16:
[----:B------:R-:W-:-:S07]  /*1520*/  FADD.FTZ R0, R0, R11 ;  /* 0x0000000b00007221 */ /* 0x000fce0000010000 */
.L_x_22:
[----:B------:R-:W-:Y:S01]  /*1530*/  HFMA2 R13, -RZ, RZ, 0, 0 ;  /* 0x00000000ff0d7431 */ /* 0x000fe200000001ff */
[----:B0-----:R-:W-:-:S03]  /*1540*/  MOV R15, R0 ;  /* 0x00000000000f7202 */ /* 0x001fc60000000f00 */
[----:B------:R-:W-:Y:S05]  /*1550*/  RET.REL.NODEC R12 `(_Z18applySoftMaxDevicePf) ;  /* 0xffffffe80ca87950 */ /* 0x000fea0003c3ffff */
.L_x_23:
        /* <DEDUP_REMOVED lines=10> */
.L_x_30:


//--------------------- .text._Z19forwardKernalOutputP19NeuralNetworkDevicePfS1_ --------------------------
	.section	.text._Z19forwardKernalOutputP19NeuralNetworkDevicePfS1_,"ax",@progbits
	.align	128
        .global         _Z19forwardKernalOutputP19NeuralNetworkDevicePfS1_
        .type           _Z19forwardKernalOutputP19NeuralNetworkDevicePfS1_,@function
        .size           _Z19forwardKernalOutputP19NeuralNetworkDevicePfS1_,(.L_x_37 - _Z19forwardKernalOutputP19NeuralNetworkDevicePfS1_)
        .other          _Z19forwardKernalOutputP19NeuralNetworkDevicePfS1_,@"STO_CUDA_ENTRY STV_DEFAULT"
_Z19forwardKernalOutputP19NeuralNetworkDevicePfS1_:
.text._Z19forwardKernalOutputP19NeuralNetworkDevicePfS1_:
[----:B------:R-:W-:Y:S01]  /*0000*/  LDC R1, c[0x0][0x37c] ;  /* 0x0000df00ff017b82 */ /* 0x000fe20000000800 */
[----:B------:R-:W0:Y:S07]  /*0010*/  S2R R2, SR_TID.X ;  /* 0x0000000000027919 */ /* 0x000e2e0000002100 */
[----:B------:R-:W1:Y:S01]  /*0020*/  LDC.64 R26, c[0x0][0x388] ;  /* 0x0000e200ff1a7b82 */ /* 0x000e620000000a00 */
[----:B------:R-:W2:Y:S01]  /*0030*/  LDCU.64 UR6, c[0x0][0x358] ;  /* 0x00006b00ff0677ac */ /* 0x000ea20008000a00 */
[C---:B0-----:R-:W-:Y:S01]  /*0040*/  ISETP.NE.AND P0, PT, R2.reuse, 0x9, PT ;  /* 0x000000090200780c */ /* 0x041fe20003f05270 */
[----:B------:R-:W-:-:S04]  /*0050*/  IMAD R3, R2, 0xc, RZ ;  /* 0x0000000c02037824 */ /* 0x000fc800078e02ff */
[----:B-1----:R-:W-:-:S05]  /*0060*/  IMAD.WIDE.U32 R26, R3, 0x4, R26 ;  /* 0x00000004031a7825 */ /* 0x002fca00078e001a */
[----:B--2---:R-:W2:Y:S03]  /*0070*/  LDG.E R4, desc[UR6][R26.64] ;  /* 0x000000061a047981 */ /* 0x004ea6000c1e1900 */
[----:B------:R-:W0:Y:S01]  /*0080*/  @!P0 LDC.64 R24, c[0x0][0x388] ;  /* 0x0000e200ff188b82 */ /* 0x000e220000000a00 */
[----:B------:R-:W2:Y:S04]  /*0090*/  LDG.E R5, desc[UR6][R26.64+0x4] ;  /* 0x000004061a057981 */ /* 0x000ea8000c1e1900 */
[----:B------:R-:W2:Y:S04]  /*00a0*/  LDG.E R6, desc[UR6][R26.64+0x8] ;  /* 0x000008061a067981 */ /* 0x000ea8000c1e1900 */
[----:B------:R-:W2:Y:S04]  /*00b0*/  LDG.E R7, desc[UR6][R26.64+0xc] ;  /* 0x00000c061a077981 */ /* 0x000ea8000c1e1900 */
[----:B------:R-:W3:Y:S04]  /*00c0*/  LDG.E R8, desc[UR6][R26.64+0x10] ;  /* 0x000010061a087981 */ /* 0x000ee8000c1e1900 */
[----:B------:R-:W3:Y:S04]  /*00d0*/  LDG.E R9, desc[UR6][R26.64+0x14] ;  /* 0x000014061a097981 */ /* 0x000ee8000c1e1900 */
[----:B------:R-:W3:Y:S04]  /*00e0*/  LDG.E R10, desc[UR6][R26.64+0x18] ;  /* 0x000018061a0a7981 */ /* 0x000ee8000c1e1900 */
[----:B------:R-:W3:Y:S04]  /*00f0*/  LDG.E R11, desc[UR6][R26.64+0x1c] ;  /* 0x00001c061a0b7981 */ /* 0x000ee8000c1e1900 */
[----:B------:R-:W4:Y:S04]  /*0100*/  LDG.E R12, desc[UR6][R26.64+0x20] ;  /* 0x000020061a0c7981 */ /* 0x000f28000c1e1900 */
[----:B------:R-:W4:Y:S04]  /*0110*/  LDG.E R13, desc[UR6][R26.64+0x24] ;  /* 0x000024061a0d7981 */ /* 0x000f28000c1e1900 */
[----:B------:R-:W4:Y:S04]  /*0120*/  LDG.E R14, desc[UR6][R26.64+0x28] ;  /* 0x000028061a0e7981 */ /* 0x000f28000c1e1900 */
[----:B------:R1:W4:Y:S04]  /*0130*/  LDG.E R15, desc[UR6][R26.64+0x2c] ;  /* 0x00002c061a0f7981 */ /* 0x000328000c1e1900 */
[----:B0-----:R-:W4:Y:S04]  /*0140*/  @!P0 LDG.E R16, desc[UR6][R24.64+0x1e0] ;  /* 0x0001e00618108981 */ /* 0x001f28000c1e1900 */
[----:B------:R-:W4:Y:S04]  /*0150*/  @!P0 LDG.E R17, desc[UR6][R24.64+0x1e4] ;  /* 0x0001e40618118981 */ /* 0x000f28000c1e1900 */
[----:B------:R-:W4:Y:S04]  /*0160*/  @!P0 LDG.E R18, desc[UR6][R24.64+0x1e8] ;  /* 0x0001e80618128981 */ /* 0x000f28000c1e1900 */
[----:B------:R-:W4:Y:S04]  /*0170*/  @!P0 LDG.E R19, desc[UR6][R24.64+0x1ec] ;  /* 0x0001ec0618138981 */ /* 0x000f28000c1e1900 */
[----:B------:R-:W4:Y:S04]  /*0180*/  @!P0 LDG.E R20, desc[UR6][R24.64+0x1f0] ;  /* 0x0001f00618148981 */ /* 0x000f28000c1e1900 */
[----:B------:R-:W4:Y:S04]  /*0190*/  @!P0 LDG.E R21, desc[UR6][R24.64+0x1f4] ;  /* 0x0001f40618158981 */ /* 0x000f28000c1e1900 */
[----:B------:R-:W4:Y:S04]  /*01a0*/  @!P0 LDG.E R22, desc[UR6][R24.64+0x1f8] ;  /* 0x0001f80618168981 */ /* 0x000f28000c1e1900 */
[----:B------:R-:W4:Y:S01]  /*01b0*/  @!P0 LDG.E R23, desc[UR6][R24.64+0x1fc] ;  /* 0x0001fc0618178981 */ /* 0x000f22000c1e1900 */
[----:B------:R-:W0:Y:S01]  /*01c0*/  S2UR UR5, SR_CgaCtaId ;  /* 0x00000000000579c3 */ /* 0x000e220000008800 */
[----:B------:R-:W-:-:S02]  /*01d0*/  UMOV UR4, 0x400 ;  /* 0x0000040000047882 */ /* 0x000fc40000000000 */
[----:B0-----:R-:W-:-:S06]  /*01e0*/  ULEA UR4, UR5, UR4, 0x18 ;  /* 0x0000000405047291 */ /* 0x001fcc000f8ec0ff */
[----:B------:R-:W-:-:S05]  /*01f0*/  MOV R3, UR4 ;  /* 0x0000000400037c02 */ /* 0x000fca0008000f00 */
[C---:B------:R-:W-:Y:S01]  /*0200*/  IMAD R3, R2.reuse, 0x30, R3 ;  /* 0x0000003002037824 */ /* 0x040fe200078e0203 */
[----:B-1----:R-:W0:Y:S04]  /*0210*/  LDC.64 R26, c[0x0][0x380] ;  /* 0x0000e000ff1a7b82 */ /* 0x002e280000000a00 */
[----:B--2---:R1:W-:Y:S04]  /*0220*/  STS.128 [R3], R4 ;  /* 0x0000000403007388 */ /* 0x0043e80000000c00 */
[----:B---3--:R2:W-:Y:S04]  /*0230*/  STS.128 [R3+0x10], R8 ;  /* 0x0000100803007388 */ /* 0x0085e80000000c00 */
[----:B----4-:R2:W-:Y:S04]  /*0240*/  STS.128 [R3+0x20], R12 ;  /* 0x0000200c03007388 */ /* 0x0105e80000000c00 */
[----:B------:R2:W-:Y:S04]  /*0250*/  @!P0 STS.128 [UR4+0x1e0], R16 ;  /* 0x0001e010ff008988 */ /* 0x0005e80008000c04 */
[----:B------:R2:W-:Y:S01]  /*0260*/  @!P0 STS.128 [UR4+0x1f0], R20 ;  /* 0x0001f014ff008988 */ /* 0x0005e20008000c04 */
[----:B------:R-:W-:Y:S06]  /*0270*/  BAR.SYNC.DEFER_BLOCKING 0x0 ;  /* 0x0000000000007b1d */ /* 0x000fec0000010000 */
[----:B0-----:R-:W3:Y:S04]  /*0280*/  LDG.E.64 R24, desc[UR6][R26.64+0x18] ;  /* 0x000018061a187981 */ /* 0x001ee8000c1e1b00 */
[----:B------:R-:W4:Y:S01]  /*0290*/  LDG.E.64 R28, desc[UR6][R26.64+0x8] ;  /* 0x000008061a1c7981 */ /* 0x000f22000c1e1b00 */
[----:B---3--:R-:W-:-:S06]  /*02a0*/  IMAD.WIDE.U32 R24, R2, 0x4, R24 ;  /* 0x0000000402187825 */ /* 0x008fcc00078e0018 */
[----:B------:R2:W5:Y:S01]  /*02b0*/  LDG.E R25, desc[UR6][R24.64] ;  /* 0x0000000618197981 */ /* 0x000562000c1e1900 */
[----:B----4-:R-:W-:-:S04]  /*02c0*/  IMAD.WIDE.U32 R28, R2, 0x200, R28 ;  /* 0x00000200021c7825 */ /* 0x010fc800078e001c */
[----:B------:R-:W-:Y:S01]  /*02d0*/  HFMA2 R0, -RZ, RZ, 0, 1.9073486328125e-06 ;  /* 0x00000020ff007431 */ /* 0x000fe200000001ff */
[----:B-1----:R-:W-:-:S04]  /*02e0*/  IADD3 R4, P0, PT, R28, 0x20, RZ ;  /* 0x000000201c047810 */ /* 0x002fc80007f1e0ff */
[----:B--2---:R-:W-:-:S09]  /*02f0*/  IADD3.X R5, PT, PT, RZ, R29, RZ, P0, !PT ;  /* 0x0000001dff057210 */ /* 0x004fd200007fe4ff */
.L_x_24:
[----:B------:R-:W-:Y:S01]  /*0300*/  MOV R26, R4 ;  /* 0x00000004001a7202 */ /* 0x000fe20000000f00 */
[----:B------:R-:W0:Y:S01]  /*0310*/  LDS.128 R8, [R0+UR4+-0x20] ;  /* 0xffffe00400087984 */ /* 0x000e220008000c00 */
[----:B------:R-:W-:-:S05]  /*0320*/  MOV R27, R5 ;  /* 0x00000005001b7202 */ /* 0x000fca0000000f00 */
[----:B------:R-:W0:Y:S04]  /*0330*/  LDG.E R4, desc[UR6][R26.64+-0x20] ;  /* 0xffffe0061a047981 */ /* 0x000e28000c1e1900 */
[----:B------:R-:W2:Y:S04]  /*0340*/  LDG.E R5, desc[UR6][R26.64+-0x1c] ;  /* 0xffffe4061a057981 */ /* 0x000ea8000c1e1900 */
[----:B------:R-:W3:Y:S04]  /*0350*/  LDG.E R15, desc[UR6][R26.64+-0x18] ;  /* 0xffffe8061a0f7981 */ /* 0x000ee8000c1e1900 */
[----:B------:R-:W4:Y:S04]  /*0360*/  LDG.E R14, desc[UR6][R26.64+-0x14] ;  /* 0xffffec061a0e7981 */ /* 0x000f28000c1e1900 */
        /* <DEDUP_REMOVED lines=11> */
[----:B------:R-:W4:Y:S01]  /*0420*/  LDG.E R24, desc[UR6][R26.64+0x1c] ;  /* 0x00001c061a187981 */ /* 0x000f22000c1e1900 */
[----:B0----5:R-:W-:-:S04]  /*0430*/  FFMA R4, R4, R8, R25 ;  /* 0x0000000804047223 */ /* 0x021fc80000000019 */
[----:B--2---:R-:W-:Y:S02]  /*0440*/  FFMA R8, R5, R9, R4 ;  /* 0x0000000905087223 */ /* 0x004fe40000000004 */
[----:B------:R-:W0:Y:S02]  /*0450*/  LDS.128 R4, [R0+UR4+-0x10] ;  /* 0xfffff00400047984 */ /* 0x000e240008000c00 */
[----:B---3--:R-:W-:-:S04]  /*0460*/  FFMA R15, R15, R10, R8 ;  /* 0x0000000a0f0f7223 */ /* 0x008fc80000000008 */
[----:B----4-:R-:W-:Y:S02]  /*0470*/  FFMA R14, R14, R11, R15 ;  /* 0x0000000b0e0e7223 */ /* 0x010fe4000000000f */
[----:B------:R-:W1:Y:S02]  /*0480*/  LDS.128 R8, [R0+UR4] ;  /* 0x0000000400087984 */ /* 0x000e640008000c00 */
[----:B0-----:R-:W-:-:S04]  /*0490*/  FFMA R13, R13, R4, R14 ;  /* 0x000000040d0d7223 */ /* 0x001fc8000000000e */
[----:B------:R-:W-:Y:S02]  /*04a0*/  FFMA R4, R12, R5, R13 ;  /* 0x000000050c047223 */ /* 0x000fe4000000000d */
[----:B------:R0:W2:Y:S02]  /*04b0*/  LDS.128 R12, [R0+UR4+0x10] ;  /* 0x00001004000c7984 */ /* 0x0000a40008000c00 */
[----:B------:R-:W-:Y:S01]  /*04c0*/  FFMA R3, R3, R6, R4 ;  /* 0x0000000603037223 */ /* 0x000fe20000000004 */
[----:B------:R-:W-:-:S03]  /*04d0*/  IADD3 R4, P1, PT, R26, 0x40, RZ ;  /* 0x000000401a047810 */ /* 0x000fc60007f3e0ff */
[----:B------:R-:W-:Y:S01]  /*04e0*/  FFMA R16, R16, R7, R3 ;  /* 0x0000000710107223 */ /* 0x000fe20000000003 */
[----:B------:R-:W-:Y:S02]  /*04f0*/  IADD3.X R5, PT, PT, RZ, R27, RZ, P1, !PT ;  /* 0x0000001bff057210 */ /* 0x000fe40000ffe4ff */
[----:B0-----:R-:W-:Y:S01]  /*0500*/  IADD3 R0, PT, PT, R0, 0x40, RZ ;  /* 0x0000004000007810 */ /* 0x001fe20007ffe0ff */
[----:B-1----:R-:W-:-:S03]  /*0510*/  FFMA R17, R17, R8, R16 ;  /* 0x0000000811117223 */ /* 0x002fc60000000010 */
[----:B------:R-:W-:Y:S01]  /*0520*/  ISETP.NE.AND P0, PT, R0, 0x220, PT ;  /* 0x000002200000780c */ /* 0x000fe20003f05270 */
[----:B------:R-:W-:-:S04]  /*0530*/  FFMA R18, R18, R9, R17 ;  /* 0x0000000912127223 */ /* 0x000fc80000000011 */
[----:B------:R-:W-:-:S04]  /*0540*/  FFMA R19, R19, R10, R18 ;  /* 0x0000000a13137223 */ /* 0x000fc80000000012 */
[----:B------:R-:W-:-:S04]  /*0550*/  FFMA R20, R20, R11, R19 ;  /* 0x0000000b14147223 */ /* 0x000fc80000000013 */
[----:B--2---:R-:W-:-:S04]  /*0560*/  FFMA R21, R21, R12, R20 ;  /* 0x0000000c15157223 */ /* 0x004fc80000000014 */
[----:B------:R-:W-:-:S04]  /*0570*/  FFMA R22, R22, R13, R21 ;  /* 0x0000000d16167223 */ /* 0x000fc80000000015 */
[----:B------:R-:W-:-:S04]  /*0580*/  FFMA R23, R23, R14, R22 ;  /* 0x0000000e17177223 */ /* 0x000fc80000000016 */
[----:B------:R-:W-:Y:S01]  /*0590*/  FFMA R25, R24, R15, R23 ;  /* 0x0000000f18197223 */ /* 0x000fe20000000017 */
[----:B------:R-:W-:Y:S06]  /*05a0*/  @P0 BRA `(.L_x_24) ;  /* 0xfffffffc00540947 */ /* 0x000fec000383ffff */
[----:B------:R-:W0:Y:S01]  /*05b0*/  LDC.64 R4, c[0x0][0x390] ;  /* 0x0000e400ff047b82 */ /* 0x000e220000000a00 */
[----:B------:R-:W-:Y:S01]  /*05c0*/  FMNMX R25, RZ, R25, !PT ;  /* 0x00000019ff197209 */ /* 0x000fe20007800000 */
[----:B0-----:R-:W-:-:S05]  /*05d0*/  IMAD.WIDE.U32 R2, R2, 0x4, R4 ;  /* 0x0000000402027825 */ /* 0x001fca00078e0004 */
[----:B------:R-:W-:Y:S01]  /*05e0*/  STG.E desc[UR6][R2.64], R25 ;  /* 0x0000001902007986 */ /* 0x000fe2000c101906 */
[----:B------:R-:W-:Y:S05]  /*05f0*/  EXIT ;  /* 0x000000000000794d */ /* 0x000fea0003800000 */
.L_x_25:
        /* <DEDUP_REMOVED lines=16> */
.L_x_37:


//--------------------- .text._Z19forwardKernalHiddenP19NeuralNetworkDevicePfS1_ --------------------------
	.section	.text._Z19forwardKernalHiddenP19NeuralNetworkDevicePfS1_,"ax",@progbits
	.align	128
        .global         _Z19forwardKernalHiddenP19NeuralNetworkDevicePfS1_
        .type           _Z19forwardKernalHiddenP19NeuralNetworkDevicePfS1_,@function
        .size           _Z19forwardKernalHiddenP19NeuralNetworkDevicePfS1_,(.L_x_38 - _Z19forwardKernalHiddenP19NeuralNetworkDevicePfS1_)
        .other          _Z19forwardKernalHiddenP19NeuralNetworkDevicePfS1_,@"STO_CUDA_ENTRY STV_DEFAULT"
_Z19forwardKernalHiddenP19NeuralNetworkDevicePfS1_:
.text._Z19forwardKernalHiddenP19NeuralNetworkDevicePfS1_:
[----:B------:R-:W-:Y:S01]  /*0000*/  LDC R1, c[0x0][0x37c] ;  /* 0x0000df00ff017b82 */ /* 0x000fe20000000800 */
[----:B------:R-:W0:Y:S07]  /*0010*/  S2R R2, SR_TID.X ;  /* 0x0000000000027919 */ /* 0x000e2e0000002100 */
[----:B------:R-:W1:Y:S01]  /*0020*/  LDC.64 R4, c[0x0][0x388] ;  /* 0x0000e200ff047b82 */ /* 0x000e620000000a00 */
[----:B------:R-:W2:Y:S01]  /*0030*/  LDCU.64 UR6, c[0x0][0x358] ;  /* 0x00006b00ff0677ac */ /* 0x000ea20008000a00 */
[----:B0-----:R-:W-:-:S04]  /*0040*/  IMAD R3, R2, 0x6, RZ ;  /* 0x0000000602037824 */ /* 0x001fc800078e02ff */
[----:B-1----:R-:W-:-:S05]  /*0050*/  IMAD.WIDE.U32 R4, R3, 0x4, R4 ;  /* 0x0000000403047825 */ /* 0x002fca00078e0004 */
[----:B--2---:R-:W2:Y:S04]  /*0060*/  LDG.E R6, desc[UR6][R4.64] ;  /* 0x0000000604067981 */ /* 0x004ea8000c1e1900 */
[----:B------:R-:W2:Y:S04]  /*0070*/  LDG.E R7, desc[UR6][R4.64+0x4] ;  /* 0x0000040604077981 */ /* 0x000ea8000c1e1900 */
[----:B------:R-:W3:Y:S04]  /*0080*/  LDG.E R8, desc[UR6][R4.64+0x8] ;  /* 0x0000080604087981 */ /* 0x000ee8000c1e1900 */
[----:B------:R-:W3:Y:S04]  /*0090*/  LDG.E R9, desc[UR6][R4.64+0xc] ;  /* 0x00000c0604097981 */ /* 0x000ee8000c1e1900 */
[----:B------:R-:W4:Y:S04]  /*00a0*/  LDG.E R10, desc[UR6][R4.64+0x10] ;  /* 0x00001006040a7981 */ /* 0x000f28000c1e1900 */
[----:B------:R-:W4:Y:S01]  /*00b0*/  LDG.E R11, desc[UR6][R4.64+0x14] ;  /* 0x00001406040b7981 */ /* 0x000f22000c1e1900 */
[----:B------:R-:W0:Y:S01]  /*00c0*/  S2UR UR5, SR_CgaCtaId ;  /* 0x00000000000579c3 */ /* 0x000e220000008800 */
[----:B------:R-:W-:Y:S01]  /*00d0*/  UMOV UR4, 0x400 ;  /* 0x0000040000047882 */ /* 0x000fe20000000000 */
[----:B------:R-:W-:Y:S01]  /*00e0*/  ISETP.NE.AND P0, PT, R2, 0x7f, PT ;  /* 0x0000007f0200780c */ /* 0x000fe20003f05270 */
[----:B------:R-:W-:Y:S05]  /*00f0*/  BSSY.RECONVERGENT B0, `(.L_x_26) ;  /* 0x000001e000007945 */ /* 0x000fea0003800200 */
[----:B------:R-:W1:Y:S01]  /*0100*/  LDC.64 R20, c[0x0][0x380] ;  /* 0x0000e000ff147b82 */ /* 0x000e620000000a00 */
[----:B0-----:R-:W-:-:S06]  /*0110*/  ULEA UR4, UR5, UR4, 0x18 ;  /* 0x0000000405047291 */ /* 0x001fcc000f8ec0ff */
[----:B------:R-:W-:-:S05]  /*0120*/  MOV R3, UR4 ;  /* 0x0000000400037c02 */ /* 0x000fca0008000f00 */
[----:B------:R-:W-:-:S05]  /*0130*/  IMAD R0, R2, 0x18, R3 ;  /* 0x0000001802007824 */ /* 0x000fca00078e0203 */
[----:B--2---:R0:W-:Y:S04]  /*0140*/  STS.64 [R0], R6 ;  /* 0x0000000600007388 */ /* 0x0041e80000000a00 */
[----:B---3--:R0:W-:Y:S04]  /*0150*/  STS.64 [R0+0x8], R8 ;  /* 0x0000080800007388 */ /* 0x0081e80000000a00 */
[----:B----4-:R0:W-:Y:S01]  /*0160*/  STS.64 [R0+0x10], R10 ;  /* 0x0000100a00007388 */ /* 0x0101e20000000a00 */
[----:B-1----:R-:W-:Y:S05]  /*0170*/  @P0 BRA `(.L_x_27) ;  /* 0x0000000000540947 */ /* 0x002fea0003800000 */
[----:B------:R-:W1:Y:S02]  /*0180*/  LDC.64 R22, c[0x0][0x388] ;  /* 0x0000e200ff167b82 */ /* 0x000e640000000a00 */
[----:B-1----:R-:W2:Y:S04]  /*0190*/  LDG.E R4, desc[UR6][R22.64+0xc00] ;  /* 0x000c000616047981 */ /* 0x002ea8000c1e1900 */
[----:B------:R-:W2:Y:S04]  /*01a0*/  LDG.E R5, desc[UR6][R22.64+0xc04] ;  /* 0x000c040616057981 */ /* 0x000ea8000c1e1900 */
[----:B0-----:R-:W2:Y:S04]  /*01b0*/  LDG.E R6, desc[UR6][R22.64+0xc08] ;  /* 0x000c080616067981 */ /* 0x001ea8000c1e1900 */
        /* <DEDUP_REMOVED lines=8> */
[----:B------:R-:W4:Y:S04]  /*0240*/  LDG.E R15, desc[UR6][R22.64+0xc2c] ;  /* 0x000c2c06160f7981 */ /* 0x000f28000c1e1900 */
[----:B------:R-:W5:Y:S04]  /*0250*/  LDG.E R16, desc[UR6][R22.64+0xc30] ;  /* 0x000c300616107981 */ /* 0x000f68000c1e1900 */
[----:B------:R-:W5:Y:S04]  /*0260*/  LDG.E R17, desc[UR6][R22.64+0xc34] ;  /* 0x000c340616117981 */ /* 0x000f68000c1e1900 */
[----:B------:R-:W5:Y:S04]  /*0270*/  LDG.E R18, desc[UR6][R22.64+0xc38] ;  /* 0x000c380616127981 */ /* 0x000f68000c1e1900 */
[----:B------:R-:W5:Y:S04]  /*0280*/  LDG.E R19, desc[UR6][R22.64+0xc3c] ;  /* 0x000c3c0616137981 */ /* 0x000f68000c1e1900 */
[----:B--2---:R1:W-:Y:S04]  /*0290*/  STS.128 [UR4+0xc00], R4 ;  /* 0x000c0004ff007988 */ /* 0x0043e80008000c04 */
[----:B---3--:R1:W-:Y:S04]  /*02a0*/  STS.128 [UR4+0xc10], R8 ;  /* 0x000c1008ff007988 */ /* 0x0083e80008000c04 */
[----:B----4-:R1:W-:Y:S04]  /*02b0*/  STS.128 [UR4+0xc20], R12 ;  /* 0x000c200cff007988 */ /* 0x0103e80008000c04 */
[----:B-----5:R1:W-:Y:S02]  /*02c0*/  STS.128 [UR4+0xc30], R16 ;  /* 0x000c3010ff007988 */ /* 0x0203e40008000c04 */
.L_x_27:
[----:B------:R-:W-:Y:S05]  /*02d0*/  BSYNC.RECONVERGENT B0 ;  /* 0x0000000000007941 */ /* 0x000fea0003800200 */
.L_x_26:
[----:B------:R-:W-:Y:S06]  /*02e0*/  BAR.SYNC.DEFER_BLOCKING 0x0 ;  /* 0x0000000000007b1d */ /* 0x000fec0000010000 */
[----:B-1----:R-:W2:Y:S04]  /*02f0*/  LDG.E.64 R4, desc[UR6][R20.64+0x10] ;  /* 0x0000100614047981 */ /* 0x002ea8000c1e1b00 */
[----:B0-----:R-:W3:Y:S01]  /*0300*/  LDG.E.64 R6, desc[UR6][R20.64] ;  /* 0x0000000614067981 */ /* 0x001ee2000c1e1b00 */
[----:B--2---:R-:W-:-:S05]  /*0310*/  IMAD.WIDE.U32 R4, R2, 0x4, R4 ;  /* 0x0000000402047825 */ /* 0x004fca00078e0004 */
[----:B------:R0:W5:Y:S01]  /*0320*/  LDG.E R15, desc[UR6][R4.64] ;  /* 0x00000006040f7981 */ /* 0x000162000c1e1900 */
[----:B---3--:R-:W-:-:S04]  /*0330*/  IMAD.WIDE.U32 R6, R2, 0xc40, R6 ;  /* 0x00000c4002067825 */ /* 0x008fc800078e0006 */
[----:B------:R-:W-:Y:S01]  /*0340*/  HFMA2 R0, -RZ, RZ, 0, 1.9073486328125e-06 ;  /* 0x00000020ff007431 */ /* 0x000fe200000001ff */
[----:B------:R-:W-:-:S04]  /*0350*/  IADD3 R26, P0, PT, R6, 0x20, RZ ;  /* 0x00000020061a7810 */ /* 0x000fc80007f1e0ff */
[----:B0-----:R-:W-:-:S09]  /*0360*/  IADD3.X R27, PT, PT, RZ, R7, RZ, P0, !PT ;  /* 0x00000007ff1b7210 */ /* 0x001fd200007fe4ff */
.L_x_28:
        /* <DEDUP_REMOVED lines=15> */
[----:B------:R0:W4:Y:S04]  /*0460*/  LDG.E R24, desc[UR6][R26.64+0x1c] ;  /* 0x00001c061a187981 */ /* 0x000128000c1e1900 */
[----:B------:R-:W2:Y:S01]  /*0470*/  LDS.128 R8, [R0+UR4+-0x20] ;  /* 0xffffe00400087984 */ /* 0x000ea20008000c00 */
[----:B0-----:R-:W-:-:S04]  /*0480*/  IADD3 R26, P1, PT, R26, 0x40, RZ ;  /* 0x000000401a1a7810 */ /* 0x001fc80007f3e0ff */
[----:B------:R-:W-:Y:S01]  /*0490*/  IADD3.X R27, PT, PT, RZ, R27, RZ, P1, !PT ;  /* 0x0000001bff1b7210 */ /* 0x000fe20000ffe4ff */
[----:B--2--5:R-:W-:-:S04]  /*04a0*/  FFMA R4, R4, R8, R15 ;  /* 0x0000000804047223 */ /* 0x024fc8000000000f */
[----:B---3--:R-:W-:Y:S02]  /*04b0*/  FFMA R8, R5, R9, R4 ;  /* 0x0000000905087223 */ /* 0x008fe40000000004 */
[----:B------:R-:W0:Y:S02]  /*04c0*/  LDS.128 R4, [R0+UR4+-0x10] ;  /* 0xfffff00400047984 */ /* 0x000e240008000c00 */
[----:B----4-:R-:W-:-:S04]  /*04d0*/  FFMA R25, R25, R10, R8 ;  /* 0x0000000a19197223 */ /* 0x010fc80000000008 */
[----:B------:R-:W-:Y:S02]  /*04e0*/  FFMA R14, R14, R11, R25 ;  /* 0x0000000b0e0e7223 */ /* 0x000fe40000000019 */
[----:B------:R-:W1:Y:S02]  /*04f0*/  LDS.128 R8, [R0+UR4] ;  /* 0x0000000400087984 */ /* 0x000e640008000c00 */
[----:B0-----:R-:W-:-:S04]  /*0500*/  FFMA R13, R13, R4, R14 ;  /* 0x000000040d0d7223 */ /* 0x001fc8000000000e */
[----:B------:R-:W-:Y:S02]  /*0510*/  FFMA R4, R12, R5, R13 ;  /* 0x000000050c047223 */ /* 0x000fe4000000000d */
[----:B------:R0:W2:Y:S02]  /*0520*/  LDS.128 R12, [R0+UR4+0x10] ;  /* 0x00001004000c7984 */ /* 0x0000a40008000c00 */
[----:B------:R-:W-:-:S04]  /*0530*/  FFMA R3, R3, R6, R4 ;  /* 0x0000000603037223 */ /* 0x000fc80000000004 */
[----:B------:R-:W-:Y:S01]  /*0540*/  FFMA R16, R16, R7, R3 ;  /* 0x0000000710107223 */ /* 0x000fe20000000003 */
[----:B0-----:R-:W-:-:S03]  /*0550*/  IADD3 R0, PT, PT, R0, 0x40, RZ ;  /* 0x0000004000007810 */ /* 0x001fc60007ffe0ff */
[----:B-1----:R-:W-:Y:S01]  /*0560*/  FFMA R17, R17, R8, R16 ;  /* 0x0000000811117223 */ /* 0x002fe20000000010 */
[----:B------:R-:W-:-:S03]  /*0570*/  ISETP.NE.AND P0, PT, R0, 0xc60, PT ;  /* 0x00000c600000780c */ /* 0x000fc60003f05270 */
        /* <DEDUP_REMOVED lines=13> */
.L_x_29:
        /* <DEDUP_REMOVED lines=11> */
.L_x_38:


//--------------------- .nv.shared.reserved.0     --------------------------
	.section	.nv.shared.reserved.0,"aw",@nobits
	.weak		__nv_reservedSMEM_offset_0_alias
	.size		__nv_reservedSMEM_offset_0_alias, 0, 64
	.other		__nv_reservedSMEM_offset_0_alias,@"STO_CUDA_RESERVED_SHARED STV_DEFAULT"
__nv_reservedSMEM_offset_0_alias:
	.zero		0
	.zero		64


//--------------------- .nv.shared._Z19forwardKernalOutputP19NeuralNetworkDevicePfS1_ --------------------------
	.section	.nv.shared._Z19forwardKernalOutputP19NeuralNetworkDevicePfS1_,"aw",@nobits
	.sectionflags	@""
	.align	4
.nv.shared._Z19forwardKernalOutputP19NeuralNetworkDevicePfS1_:
	.zero		1064


//--------------------- .nv.shared._Z19forwardKernalHiddenP19NeuralNetworkDevicePfS1_ --------------------------
	.section	.nv.shared._Z19forwardKernalHiddenP19NeuralNetworkDevicePfS1_,"aw",@nobits
	.sectionflags	@""
	.align	4
.nv.shared._Z19forwardKernalHiddenP19NeuralNetworkDevicePfS1_:
	.zero		4160


//--------------------- .nv.constant0._Z11findCorrectPfPiS_S_ --------------------------
	.section	.nv.constant0._Z11findCorrectPfPiS_S_,"a",@progbits
	.sectionflags	@""
	.align	4
.nv.constant0._Z11findCorrectPfPiS_S_:
	.zero		928


//--------------------- .nv.constant0._Z17updateHiddenLayerP19NeuralNetworkDevicePfS1_ --------------------------
	.section	.nv.constant0._Z17updateHiddenLayerP19NeuralNetworkDevicePfS1_,"a",@progbits
	.sectionflags	@""
	.align	4
.nv.constant0._Z17updateHiddenLayerP19NeuralNetworkDevicePfS1_:
	.zero		920


//--------------------- .nv.constant0._Z17updateOutputLayerP19NeuralNetworkDevicePfS1_ --------------------------
	.section	.nv.constant0._Z17updateOutputLayerP19NeuralNetworkDevicePfS1_,"a",@progbits
	.sectionflags	@""
	.align	4
.nv.constant0._Z17updateOutputLayerP19NeuralNetworkDevicePfS1_:
	.zero		920


//--------------------- .nv.constant0._Z22computerHiddenGradientP19NeuralNetworkDevicePfS1_S1_ --------------------------
	.section	.nv.constant0._Z22computerHiddenGradientP19NeuralNetworkDevicePfS1_S1_,"a",@progbits
	.sectionflags	@""
	.align	4
.nv.constant0._Z22computerHiddenGradientP19NeuralNetworkDevicePfS1_S1_:
	.zero		928


//--------------------- .nv.constant0._Z22computerOutputGradientPfS_S_ --------------------------
	.section	.nv.constant0._Z22computerOutputGradientPfS_S_,"a",@progbits
	.sectionflags	@""
	.align	4
.nv.constant0._Z22computerOutputGradientPfS_S_:
	.zero		920


//--------------------- .nv.constant0._Z18applySoftMaxDevicePf --------------------------
	.section	.nv.constant0._Z18applySoftMaxDevicePf,"a",@progbits
	.sectionflags	@""
	.align	4
.nv.constant0._Z18applySoftMaxDevicePf:
	.zero		904


//--------------------- .nv.constant0._Z19forwardKernalOutputP19NeuralNetworkDevicePfS1_ --------------------------
	.section	.nv.constant0._Z19forwardKernalOutputP19NeuralNetworkDevicePfS1_,"a",@progbits
	.sectionflags	@""
	.align	4
.nv.constant0._Z19forwardKernalOutputP19NeuralNetworkDevicePfS1_:
	.zero		920


//--------------------- .nv.constant0._Z19forwardKernalHiddenP19NeuralNetworkDevicePfS1_ --------------------------
	.section	.nv.constant0._Z19forwardKernalHiddenP19NeuralNetworkDevicePfS1_,"a",@progbits
	.sectionflags	@""
	.align	4
.nv.constant0._Z19forwardKernalHiddenP19NeuralNetworkDevicePfS1_:
	.zero		920


//--------------------- SYMBOLS --------------------------

	.type		.nv.reservedSmem.offset0,@object
	.size		.nv.reservedSmem.offset0,0x4
	.type		.nv.reservedSmem.cap,@object
	.size		.nv.reservedSmem.cap,0x4
